//
// Generated by NVIDIA NVVM Compiler
//
// Compiler Build ID: CL-36424714
// Cuda compilation tools, release 13.0, V13.0.88
// Based on NVVM 20.0.0
//

.version 9.0
.target sm_100
.address_size 64

	// .globl	_Z20MultiMatVecMultiply2iiiPdS_S_
// _ZZ20MultiMatVecMultiply2iiiPdS_S_E17lhs_vector_shared has been demoted

.visible .entry _Z20MultiMatVecMultiply2iiiPdS_S_(
	.param .u32 _Z20MultiMatVecMultiply2iiiPdS_S__param_0,
	.param .u32 _Z20MultiMatVecMultiply2iiiPdS_S__param_1,
	.param .u32 _Z20MultiMatVecMultiply2iiiPdS_S__param_2,
	.param .u64 .ptr .align 1 _Z20MultiMatVecMultiply2iiiPdS_S__param_3,
	.param .u64 .ptr .align 1 _Z20MultiMatVecMultiply2iiiPdS_S__param_4,
	.param .u64 .ptr .align 1 _Z20MultiMatVecMultiply2iiiPdS_S__param_5
)
{
	.reg .pred 	%p<12>;
	.reg .b32 	%r<69>;
	.reg .b64 	%rd<47>;
	.reg .b64 	%fd<113>;
	// demoted variable
	.shared .align 8 .b8 _ZZ20MultiMatVecMultiply2iiiPdS_S_E17lhs_vector_shared[480];
	ld.param.u32 	%r33, [_Z20MultiMatVecMultiply2iiiPdS_S__param_0];
	ld.param.u32 	%r34, [_Z20MultiMatVecMultiply2iiiPdS_S__param_1];
	ld.param.u32 	%r35, [_Z20MultiMatVecMultiply2iiiPdS_S__param_2];
	ld.param.u64 	%rd2, [_Z20MultiMatVecMultiply2iiiPdS_S__param_3];
	ld.param.u64 	%rd4, [_Z20MultiMatVecMultiply2iiiPdS_S__param_4];
	ld.param.u64 	%rd3, [_Z20MultiMatVecMultiply2iiiPdS_S__param_5];
	cvta.to.global.u64 	%rd1, %rd4;
	mov.u32 	%r1, %tid.x;
	mov.u32 	%r36, %ctaid.x;
	mov.u32 	%r37, %ntid.x;
	mad.lo.s32 	%r2, %r36, %r37, %r1;
	div.s32 	%r3, %r2, %r34;
	mul.lo.s32 	%r38, %r3, %r34;
	sub.s32 	%r4, %r2, %r38;
	setp.gt.u32 	%p1, %r1, 59;
	@%p1 bra 	$L__BB0_2;
	cvta.to.global.u64 	%rd5, %rd2;
	mad.lo.s32 	%r39, %r3, %r35, %r1;
	mul.wide.s32 	%rd6, %r39, 8;
	add.s64 	%rd7, %rd5, %rd6;
	ld.global.f64 	%fd14, [%rd7];
	shl.b32 	%r40, %r1, 3;
	mov.u32 	%r41, _ZZ20MultiMatVecMultiply2iiiPdS_S_E17lhs_vector_shared;
	add.s32 	%r42, %r41, %r40;
	st.shared.f64 	[%r42], %fd14;
$L__BB0_2:
	bar.sync 	0;
	mul.lo.s32 	%r43, %r34, %r33;
	setp.ge.s32 	%p2, %r2, %r43;
	@%p2 bra 	$L__BB0_17;
	setp.lt.s32 	%p3, %r35, 1;
	mov.f64 	%fd112, 0d0000000000000000;
	@%p3 bra 	$L__BB0_16;
	mul.lo.s32 	%r5, %r3, %r35;
	and.b32  	%r6, %r35, 15;
	setp.lt.u32 	%p4, %r35, 16;
	mov.b32 	%r64, 0;
	mov.f64 	%fd112, 0d0000000000000000;
	@%p4 bra 	$L__BB0_7;
	and.b32  	%r64, %r35, 2147483632;
	neg.s32 	%r62, %r64;
	mad.lo.s32 	%r61, %r5, %r34, %r4;
	mov.u32 	%r46, _ZZ20MultiMatVecMultiply2iiiPdS_S_E17lhs_vector_shared;
	add.s32 	%r60, %r46, 64;
	shl.b32 	%r10, %r34, 4;
	mov.f64 	%fd112, 0d0000000000000000;
	mul.wide.s32 	%rd10, %r34, 8;
$L__BB0_6:
	.pragma "nounroll";
	ld.shared.f64 	%fd19, [%r60+-64];
	mul.wide.s32 	%rd8, %r61, 8;
	add.s64 	%rd9, %rd1, %rd8;
	ld.global.f64 	%fd20, [%rd9];
	fma.rn.f64 	%fd21, %fd19, %fd20, %fd112;
	ld.shared.f64 	%fd22, [%r60+-56];
	add.s64 	%rd11, %rd9, %rd10;
	ld.global.f64 	%fd23, [%rd11];
	fma.rn.f64 	%fd24, %fd22, %fd23, %fd21;
	ld.shared.f64 	%fd25, [%r60+-48];
	add.s64 	%rd12, %rd11, %rd10;
	ld.global.f64 	%fd26, [%rd12];
	fma.rn.f64 	%fd27, %fd25, %fd26, %fd24;
	ld.shared.f64 	%fd28, [%r60+-40];
	add.s64 	%rd13, %rd12, %rd10;
	ld.global.f64 	%fd29, [%rd13];
	fma.rn.f64 	%fd30, %fd28, %fd29, %fd27;
	ld.shared.f64 	%fd31, [%r60+-32];
	add.s64 	%rd14, %rd13, %rd10;
	ld.global.f64 	%fd32, [%rd14];
	fma.rn.f64 	%fd33, %fd31, %fd32, %fd30;
	ld.shared.f64 	%fd34, [%r60+-24];
	add.s64 	%rd15, %rd14, %rd10;
	ld.global.f64 	%fd35, [%rd15];
	fma.rn.f64 	%fd36, %fd34, %fd35, %fd33;
	ld.shared.f64 	%fd37, [%r60+-16];
	add.s64 	%rd16, %rd15, %rd10;
	ld.global.f64 	%fd38, [%rd16];
	fma.rn.f64 	%fd39, %fd37, %fd38, %fd36;
	ld.shared.f64 	%fd40, [%r60+-8];
	add.s64 	%rd17, %rd16, %rd10;
	ld.global.f64 	%fd41, [%rd17];
	fma.rn.f64 	%fd42, %fd40, %fd41, %fd39;
	ld.shared.f64 	%fd43, [%r60];
	add.s64 	%rd18, %rd17, %rd10;
	ld.global.f64 	%fd44, [%rd18];
	fma.rn.f64 	%fd45, %fd43, %fd44, %fd42;
	ld.shared.f64 	%fd46, [%r60+8];
	add.s64 	%rd19, %rd18, %rd10;
	ld.global.f64 	%fd47, [%rd19];
	fma.rn.f64 	%fd48, %fd46, %fd47, %fd45;
	ld.shared.f64 	%fd49, [%r60+16];
	add.s64 	%rd20, %rd19, %rd10;
	ld.global.f64 	%fd50, [%rd20];
	fma.rn.f64 	%fd51, %fd49, %fd50, %fd48;
	ld.shared.f64 	%fd52, [%r60+24];
	add.s64 	%rd21, %rd20, %rd10;
	ld.global.f64 	%fd53, [%rd21];
	fma.rn.f64 	%fd54, %fd52, %fd53, %fd51;
	ld.shared.f64 	%fd55, [%r60+32];
	add.s64 	%rd22, %rd21, %rd10;
	ld.global.f64 	%fd56, [%rd22];
	fma.rn.f64 	%fd57, %fd55, %fd56, %fd54;
	ld.shared.f64 	%fd58, [%r60+40];
	add.s64 	%rd23, %rd22, %rd10;
	ld.global.f64 	%fd59, [%rd23];
	fma.rn.f64 	%fd60, %fd58, %fd59, %fd57;
	ld.shared.f64 	%fd61, [%r60+48];
	add.s64 	%rd24, %rd23, %rd10;
	ld.global.f64 	%fd62, [%rd24];
	fma.rn.f64 	%fd63, %fd61, %fd62, %fd60;
	ld.shared.f64 	%fd64, [%r60+56];
	add.s64 	%rd25, %rd24, %rd10;
	ld.global.f64 	%fd65, [%rd25];
	fma.rn.f64 	%fd112, %fd64, %fd65, %fd63;
	add.s32 	%r62, %r62, 16;
	add.s32 	%r61, %r61, %r10;
	add.s32 	%r60, %r60, 128;
	setp.ne.s32 	%p5, %r62, 0;
	@%p5 bra 	$L__BB0_6;
$L__BB0_7:
	setp.eq.s32 	%p6, %r6, 0;
	@%p6 bra 	$L__BB0_16;
	and.b32  	%r18, %r35, 7;
	setp.lt.u32 	%p7, %r6, 8;
	@%p7 bra 	$L__BB0_10;
	shl.b32 	%r47, %r64, 3;
	mov.u32 	%r48, _ZZ20MultiMatVecMultiply2iiiPdS_S_E17lhs_vector_shared;
	add.s32 	%r49, %r48, %r47;
	ld.shared.f64 	%fd67, [%r49];
	add.s32 	%r50, %r64, %r5;
	mad.lo.s32 	%r51, %r50, %r34, %r4;
	mul.wide.s32 	%rd26, %r51, 8;
	add.s64 	%rd27, %rd1, %rd26;
	ld.global.f64 	%fd68, [%rd27];
	fma.rn.f64 	%fd69, %fd67, %fd68, %fd112;
	ld.shared.f64 	%fd70, [%r49+8];
	mul.wide.s32 	%rd28, %r34, 8;
	add.s64 	%rd29, %rd27, %rd28;
	ld.global.f64 	%fd71, [%rd29];
	fma.rn.f64 	%fd72, %fd70, %fd71, %fd69;
	ld.shared.f64 	%fd73, [%r49+16];
	add.s64 	%rd30, %rd29, %rd28;
	ld.global.f64 	%fd74, [%rd30];
	fma.rn.f64 	%fd75, %fd73, %fd74, %fd72;
	ld.shared.f64 	%fd76, [%r49+24];
	add.s64 	%rd31, %rd30, %rd28;
	ld.global.f64 	%fd77, [%rd31];
	fma.rn.f64 	%fd78, %fd76, %fd77, %fd75;
	ld.shared.f64 	%fd79, [%r49+32];
	add.s64 	%rd32, %rd31, %rd28;
	ld.global.f64 	%fd80, [%rd32];
	fma.rn.f64 	%fd81, %fd79, %fd80, %fd78;
	ld.shared.f64 	%fd82, [%r49+40];
	add.s64 	%rd33, %rd32, %rd28;
	ld.global.f64 	%fd83, [%rd33];
	fma.rn.f64 	%fd84, %fd82, %fd83, %fd81;
	ld.shared.f64 	%fd85, [%r49+48];
	add.s64 	%rd34, %rd33, %rd28;
	ld.global.f64 	%fd86, [%rd34];
	fma.rn.f64 	%fd87, %fd85, %fd86, %fd84;
	ld.shared.f64 	%fd88, [%r49+56];
	add.s64 	%rd35, %rd34, %rd28;
	ld.global.f64 	%fd89, [%rd35];
	fma.rn.f64 	%fd112, %fd88, %fd89, %fd87;
	add.s32 	%r64, %r64, 8;
$L__BB0_10:
	setp.eq.s32 	%p8, %r18, 0;
	@%p8 bra 	$L__BB0_16;
	and.b32  	%r21, %r35, 3;
	setp.lt.u32 	%p9, %r18, 4;
	@%p9 bra 	$L__BB0_13;
	shl.b32 	%r52, %r64, 3;
	mov.u32 	%r53, _ZZ20MultiMatVecMultiply2iiiPdS_S_E17lhs_vector_shared;
	add.s32 	%r54, %r53, %r52;
	ld.shared.f64 	%fd91, [%r54];
	add.s32 	%r55, %r64, %r5;
	mad.lo.s32 	%r56, %r55, %r34, %r4;
	mul.wide.s32 	%rd36, %r56, 8;
	add.s64 	%rd37, %rd1, %rd36;
	ld.global.f64 	%fd92, [%rd37];
	fma.rn.f64 	%fd93, %fd91, %fd92, %fd112;
	ld.shared.f64 	%fd94, [%r54+8];
	mul.wide.s32 	%rd38, %r34, 8;
	add.s64 	%rd39, %rd37, %rd38;
	ld.global.f64 	%fd95, [%rd39];
	fma.rn.f64 	%fd96, %fd94, %fd95, %fd93;
	ld.shared.f64 	%fd97, [%r54+16];
	add.s64 	%rd40, %rd39, %rd38;
	ld.global.f64 	%fd98, [%rd40];
	fma.rn.f64 	%fd99, %fd97, %fd98, %fd96;
	ld.shared.f64 	%fd100, [%r54+24];
	add.s64 	%rd41, %rd40, %rd38;
	ld.global.f64 	%fd101, [%rd41];
	fma.rn.f64 	%fd112, %fd100, %fd101, %fd99;
	add.s32 	%r64, %r64, 4;
$L__BB0_13:
	setp.eq.s32 	%p10, %r21, 0;
	@%p10 bra 	$L__BB0_16;
	add.s32 	%r57, %r64, %r5;
	mad.lo.s32 	%r68, %r34, %r57, %r4;
	shl.b32 	%r58, %r64, 3;
	mov.u32 	%r59, _ZZ20MultiMatVecMultiply2iiiPdS_S_E17lhs_vector_shared;
	add.s32 	%r67, %r59, %r58;
	neg.s32 	%r66, %r21;
$L__BB0_15:
	.pragma "nounroll";
	ld.shared.f64 	%fd102, [%r67];
	mul.wide.s32 	%rd42, %r68, 8;
	add.s64 	%rd43, %rd1, %rd42;
	ld.global.f64 	%fd103, [%rd43];
	fma.rn.f64 	%fd112, %fd102, %fd103, %fd112;
	add.s32 	%r68, %r68, %r34;
	add.s32 	%r67, %r67, 8;
	add.s32 	%r66, %r66, 1;
	setp.ne.s32 	%p11, %r66, 0;
	@%p11 bra 	$L__BB0_15;
$L__BB0_16:
	cvta.to.global.u64 	%rd44, %rd3;
	mul.wide.s32 	%rd45, %r2, 8;
	add.s64 	%rd46, %rd44, %rd45;
	st.global.f64 	[%rd46], %fd112;
$L__BB0_17:
	ret;

}
	// .globl	_Z20MultiMatVecMultiply1iiiPdS_S_
.visible .entry _Z20MultiMatVecMultiply1iiiPdS_S_(
	.param .u32 _Z20MultiMatVecMultiply1iiiPdS_S__param_0,
	.param .u32 _Z20MultiMatVecMultiply1iiiPdS_S__param_1,
	.param .u32 _Z20MultiMatVecMultiply1iiiPdS_S__param_2,
	.param .u64 .ptr .align 1 _Z20MultiMatVecMultiply1iiiPdS_S__param_3,
	.param .u64 .ptr .align 1 _Z20MultiMatVecMultiply1iiiPdS_S__param_4,
	.param .u64 .ptr .align 1 _Z20MultiMatVecMultiply1iiiPdS_S__param_5
)
{
	.reg .pred 	%p<11>;
	.reg .b32 	%r<43>;
	.reg .b64 	%rd<39>;
	.reg .b64 	%fd<68>;

	ld.param.u32 	%r23, [_Z20MultiMatVecMultiply1iiiPdS_S__param_0];
	ld.param.u32 	%r21, [_Z20MultiMatVecMultiply1iiiPdS_S__param_1];
	ld.param.u32 	%r22, [_Z20MultiMatVecMultiply1iiiPdS_S__param_2];
	ld.param.u64 	%rd4, [_Z20MultiMatVecMultiply1iiiPdS_S__param_3];
	ld.param.u64 	%rd5, [_Z20MultiMatVecMultiply1iiiPdS_S__param_4];
	ld.param.u64 	%rd3, [_Z20MultiMatVecMultiply1iiiPdS_S__param_5];
	cvta.to.global.u64 	%rd1, %rd5;
	cvta.to.global.u64 	%rd2, %rd4;
	mov.u32 	%r24, %tid.x;
	mov.u32 	%r25, %ctaid.x;
	mov.u32 	%r26, %ntid.x;
	mad.lo.s32 	%r1, %r25, %r26, %r24;
	mul.lo.s32 	%r27, %r21, %r23;
	setp.ge.s32 	%p1, %r1, %r27;
	@%p1 bra 	$L__BB1_14;
	rem.s32 	%r2, %r1, %r21;
	setp.lt.s32 	%p2, %r22, 1;
	mov.f64 	%fd67, 0d0000000000000000;
	@%p2 bra 	$L__BB1_13;
	div.s32 	%r29, %r1, %r21;
	mul.lo.s32 	%r3, %r29, %r22;
	and.b32  	%r4, %r22, 7;
	setp.lt.u32 	%p3, %r22, 8;
	mov.b32 	%r41, 0;
	mov.f64 	%fd67, 0d0000000000000000;
	@%p3 bra 	$L__BB1_5;
	and.b32  	%r41, %r22, 2147483640;
	neg.s32 	%r39, %r41;
	mad.lo.s32 	%r38, %r3, %r21, %r2;
	shl.b32 	%r8, %r21, 3;
	mov.f64 	%fd67, 0d0000000000000000;
	mul.wide.s32 	%rd10, %r21, 8;
	mov.u32 	%r37, %r3;
$L__BB1_4:
	.pragma "nounroll";
	mul.wide.s32 	%rd6, %r37, 8;
	add.s64 	%rd7, %rd2, %rd6;
	ld.global.f64 	%fd17, [%rd7];
	mul.wide.s32 	%rd8, %r38, 8;
	add.s64 	%rd9, %rd1, %rd8;
	ld.global.f64 	%fd18, [%rd9];
	fma.rn.f64 	%fd19, %fd17, %fd18, %fd67;
	ld.global.f64 	%fd20, [%rd7+8];
	add.s64 	%rd11, %rd9, %rd10;
	ld.global.f64 	%fd21, [%rd11];
	fma.rn.f64 	%fd22, %fd20, %fd21, %fd19;
	ld.global.f64 	%fd23, [%rd7+16];
	add.s64 	%rd12, %rd11, %rd10;
	ld.global.f64 	%fd24, [%rd12];
	fma.rn.f64 	%fd25, %fd23, %fd24, %fd22;
	ld.global.f64 	%fd26, [%rd7+24];
	add.s64 	%rd13, %rd12, %rd10;
	ld.global.f64 	%fd27, [%rd13];
	fma.rn.f64 	%fd28, %fd26, %fd27, %fd25;
	ld.global.f64 	%fd29, [%rd7+32];
	add.s64 	%rd14, %rd13, %rd10;
	ld.global.f64 	%fd30, [%rd14];
	fma.rn.f64 	%fd31, %fd29, %fd30, %fd28;
	ld.global.f64 	%fd32, [%rd7+40];
	add.s64 	%rd15, %rd14, %rd10;
	ld.global.f64 	%fd33, [%rd15];
	fma.rn.f64 	%fd34, %fd32, %fd33, %fd31;
	ld.global.f64 	%fd35, [%rd7+48];
	add.s64 	%rd16, %rd15, %rd10;
	ld.global.f64 	%fd36, [%rd16];
	fma.rn.f64 	%fd37, %fd35, %fd36, %fd34;
	ld.global.f64 	%fd38, [%rd7+56];
	add.s64 	%rd17, %rd16, %rd10;
	ld.global.f64 	%fd39, [%rd17];
	fma.rn.f64 	%fd67, %fd38, %fd39, %fd37;
	add.s32 	%r39, %r39, 8;
	add.s32 	%r38, %r38, %r8;
	add.s32 	%r37, %r37, 8;
	setp.ne.s32 	%p4, %r39, 0;
	@%p4 bra 	$L__BB1_4;
$L__BB1_5:
	setp.eq.s32 	%p5, %r4, 0;
	@%p5 bra 	$L__BB1_13;
	and.b32  	%r16, %r22, 3;
	setp.lt.u32 	%p6, %r4, 4;
	@%p6 bra 	$L__BB1_8;
	add.s32 	%r30, %r41, %r3;
	mul.wide.s32 	%rd18, %r30, 8;
	add.s64 	%rd19, %rd2, %rd18;
	ld.global.f64 	%fd41, [%rd19];
	mad.lo.s32 	%r31, %r30, %r21, %r2;
	mul.wide.s32 	%rd20, %r31, 8;
	add.s64 	%rd21, %rd1, %rd20;
	ld.global.f64 	%fd42, [%rd21];
	fma.rn.f64 	%fd43, %fd41, %fd42, %fd67;
	ld.global.f64 	%fd44, [%rd19+8];
	mul.wide.s32 	%rd22, %r21, 8;
	add.s64 	%rd23, %rd21, %rd22;
	ld.global.f64 	%fd45, [%rd23];
	fma.rn.f64 	%fd46, %fd44, %fd45, %fd43;
	ld.global.f64 	%fd47, [%rd19+16];
	add.s64 	%rd24, %rd23, %rd22;
	ld.global.f64 	%fd48, [%rd24];
	fma.rn.f64 	%fd49, %fd47, %fd48, %fd46;
	ld.global.f64 	%fd50, [%rd19+24];
	add.s64 	%rd25, %rd24, %rd22;
	ld.global.f64 	%fd51, [%rd25];
	fma.rn.f64 	%fd67, %fd50, %fd51, %fd49;
	add.s32 	%r41, %r41, 4;
$L__BB1_8:
	setp.eq.s32 	%p7, %r16, 0;
	@%p7 bra 	$L__BB1_13;
	setp.eq.s32 	%p8, %r16, 1;
	@%p8 bra 	$L__BB1_11;
	add.s32 	%r32, %r41, %r3;
	mul.wide.s32 	%rd26, %r32, 8;
	add.s64 	%rd27, %rd2, %rd26;
	ld.global.f64 	%fd53, [%rd27];
	mad.lo.s32 	%r33, %r32, %r21, %r2;
	mul.wide.s32 	%rd28, %r33, 8;
	add.s64 	%rd29, %rd1, %rd28;
	ld.global.f64 	%fd54, [%rd29];
	fma.rn.f64 	%fd55, %fd53, %fd54, %fd67;
	ld.global.f64 	%fd56, [%rd27+8];
	mul.wide.s32 	%rd30, %r21, 8;
	add.s64 	%rd31, %rd29, %rd30;
	ld.global.f64 	%fd57, [%rd31];
	fma.rn.f64 	%fd67, %fd56, %fd57, %fd55;
	add.s32 	%r41, %r41, 2;
$L__BB1_11:
	and.b32  	%r34, %r22, 1;
	setp.eq.b32 	%p9, %r34, 1;
	not.pred 	%p10, %p9;
	@%p10 bra 	$L__BB1_13;
	add.s32 	%r35, %r41, %r3;
	mul.wide.s32 	%rd32, %r35, 8;
	add.s64 	%rd33, %rd2, %rd32;
	ld.global.f64 	%fd58, [%rd33];
	mad.lo.s32 	%r36, %r35, %r21, %r2;
	mul.wide.s32 	%rd34, %r36, 8;
	add.s64 	%rd35, %rd1, %rd34;
	ld.global.f64 	%fd59, [%rd35];
	fma.rn.f64 	%fd67, %fd58, %fd59, %fd67;
$L__BB1_13:
	cvta.to.global.u64 	%rd36, %rd3;
	mul.wide.s32 	%rd37, %r1, 8;
	add.s64 	%rd38, %rd36, %rd37;
	st.global.f64 	[%rd38], %fd67;
$L__BB1_14:
	ret;

}


// ===== COMPILED SASS (sm_100) =====

	.target	sm_100

	.elftype	@"ET_EXEC"


//--------------------- .note.nv.tkinfo           --------------------------
	.section	.note.nv.tkinfo,"",@"SHT_NOTE"
	.sectionflags	@"SHF_NOTE_NV_TKINFO"
	.tkinfo
        /*0018*/ 	.word	0x00000002
        /*0030*/ 	.string	""
        /*0030*/ 	.string	"ptxas"
        /*0030*/ 	.string	"Cuda compilation tools, release 13.0, V13.0.88"
        /*0030*/ 	.string	"Build cuda_13.0.r13.0/compiler.36424714_0"
        /*0030*/ 	.string	"-arch sm_100 -m 64 "



//--------------------- .note.nv.cuinfo           --------------------------
	.section	.note.nv.cuinfo,"",@"SHT_NOTE"
	.sectionflags	@"SHF_NOTE_NV_CUINFO"
        /*0018*/ 	.short	0x0002
        /*001a*/ 	.short	0x0064
        /*001c*/ 	.short	0x0082
	.zero		2


//--------------------- .nv.info                  --------------------------
	.section	.nv.info,"",@"SHT_CUDA_INFO"
	.align	4


	//----- nvinfo : EIATTR_REGCOUNT
	.align		4
        /*0000*/ 	.byte	0x04, 0x2f
        /*0002*/ 	.short	(.L_1 - .L_0)
	.align		4
.L_0:
        /*0004*/ 	.word	index@(_Z20MultiMatVecMultiply2iiiPdS_S_)
        /*0008*/ 	.word	0x00000020


	//----- nvinfo : EIATTR_FRAME_SIZE
	.align		4
.L_1:
        /*000c*/ 	.byte	0x04, 0x11
        /*000e*/ 	.short	(.L_3 - .L_2)
	.align		4
.L_2:
        /*0010*/ 	.word	index@(_Z20MultiMatVecMultiply2iiiPdS_S_)
        /*0014*/ 	.word	0x00000000


	//----- nvinfo : EIATTR_REGCOUNT
	.align		4
.L_3:
        /*0018*/ 	.byte	0x04, 0x2f
        /*001a*/ 	.short	(.L_5 - .L_4)
	.align		4
.L_4:
        /*001c*/ 	.word	index@(_Z20MultiMatVecMultiply1iiiPdS_S_)
        /*0020*/ 	.word	0x00000020


	//----- nvinfo : EIATTR_FRAME_SIZE
	.align		4
.L_5:
        /*0024*/ 	.byte	0x04, 0x11
        /*0026*/ 	.short	(.L_7 - .L_6)
	.align		4
.L_6:
        /*0028*/ 	.word	index@(_Z20MultiMatVecMultiply1iiiPdS_S_)
        /*002c*/ 	.word	0x00000000


	//----- nvinfo : EIATTR_MIN_STACK_SIZE
	.align		4
.L_7:
        /*0030*/ 	.byte	0x04, 0x12
        /*0032*/ 	.short	(.L_9 - .L_8)
	.align		4
.L_8:
        /*0034*/ 	.word	index@(_Z20MultiMatVecMultiply1iiiPdS_S_)
        /*0038*/ 	.word	0x00000000


	//----- nvinfo : EIATTR_MIN_STACK_SIZE
	.align		4
.L_9:
        /*003c*/ 	.byte	0x04, 0x12
        /*003e*/ 	.short	(.L_11 - .L_10)
	.align		4
.L_10:
        /*0040*/ 	.word	index@(_Z20MultiMatVecMultiply2iiiPdS_S_)
        /*0044*/ 	.word	0x00000000
.L_11:


//--------------------- .nv.compat                --------------------------
	.section	.nv.compat,"",@"SHT_CUDA_COMPAT_INFO"
	.align	4
        /*0000*/ 	.byte	0x02, 0x09, 0x00, 0x00, 0x02, 0x02, 0x01, 0x00, 0x02, 0x05, 0x05, 0x00, 0x03, 0x07, 0x01, 0x01
        /*0010*/ 	.byte	0x02, 0x03, 0x00, 0x00, 0x02, 0x06, 0x01, 0x00, 0x04, 0x0b, 0x08, 0x00, 0x01, 0x00, 0x00, 0x00
        /*0020*/ 	.byte	0x00, 0x00, 0x00, 0x00


//--------------------- .nv.info._Z20MultiMatVecMultiply1iiiPdS_S_ --------------------------
	.section	.nv.info._Z20MultiMatVecMultiply1iiiPdS_S_,"",@"SHT_CUDA_INFO"
	.sectionflags	@""
	.align	4


	//----- nvinfo : EIATTR_CUDA_API_VERSION
	.align		4
        /*0000*/ 	.byte	0x04, 0x37
        /*0002*/ 	.short	(.L_13 - .L_12)
.L_12:
        /*0004*/ 	.word	0x00000082


	//----- nvinfo : EIATTR_KPARAM_INFO
	.align		4
.L_13:
        /*0008*/ 	.byte	0x04, 0x17
        /*000a*/ 	.short	(.L_15 - .L_14)
.L_14:
        /*000c*/ 	.word	0x00000000
        /*0010*/ 	.short	0x0005
        /*0012*/ 	.short	0x0020
        /*0014*/ 	.byte	0x00, 0xf5, 0x21, 0x00


	//----- nvinfo : EIATTR_KPARAM_INFO
	.align		4
.L_15:
        /*0018*/ 	.byte	0x04, 0x17
        /*001a*/ 	.short	(.L_17 - .L_16)
.L_16:
        /*001c*/ 	.word	0x00000000
        /*0020*/ 	.short	0x0004
        /*0022*/ 	.short	0x0018
        /*0024*/ 	.byte	0x00, 0xf5, 0x21, 0x00


	//----- nvinfo : EIATTR_KPARAM_INFO
	.align		4
.L_17:
        /*0028*/ 	.byte	0x04, 0x17
        /*002a*/ 	.short	(.L_19 - .L_18)
.L_18:
        /*002c*/ 	.word	0x00000000
        /*0030*/ 	.short	0x0003
        /*0032*/ 	.short	0x0010
        /*0034*/ 	.byte	0x00, 0xf5, 0x21, 0x00


	//----- nvinfo : EIATTR_KPARAM_INFO
	.align		4
.L_19:
        /*0038*/ 	.byte	0x04, 0x17
        /*003a*/ 	.short	(.L_21 - .L_20)
.L_20:
        /*003c*/ 	.word	0x00000000
        /*0040*/ 	.short	0x0002
        /*0042*/ 	.short	0x0008
        /*0044*/ 	.byte	0x00, 0xf0, 0x11, 0x00


	//----- nvinfo : EIATTR_KPARAM_INFO
	.align		4
.L_21:
        /*0048*/ 	.byte	0x04, 0x17
        /*004a*/ 	.short	(.L_23 - .L_22)
.L_22:
        /*004c*/ 	.word	0x00000000
        /*0050*/ 	.short	0x0001
        /*0052*/ 	.short	0x0004
        /*0054*/ 	.byte	0x00, 0xf0, 0x11, 0x00


	//----- nvinfo : EIATTR_KPARAM_INFO
	.align		4
.L_23:
        /*0058*/ 	.byte	0x04, 0x17
        /*005a*/ 	.short	(.L_25 - .L_24)
.L_24:
        /*005c*/ 	.word	0x00000000
        /*0060*/ 	.short	0x0000
        /*0062*/ 	.short	0x0000
        /*0064*/ 	.byte	0x00, 0xf0, 0x11, 0x00


	//----- nvinfo : EIATTR_SPARSE_MMA_MASK
	.align		4
.L_25:
        /*0068*/ 	.byte	0x03, 0x50
        /*006a*/ 	.short	0x0000


	//----- nvinfo : EIATTR_MAXREG_COUNT
	.align		4
        /*006c*/ 	.byte	0x03, 0x1b
        /*006e*/ 	.short	0x00ff


	//----- nvinfo : EIATTR_MERCURY_ISA_VERSION
	.align		4
        /*0070*/ 	.byte	0x03, 0x5f
        /*0072*/ 	.short	0x0101


	//----- nvinfo : EIATTR_VRC_CTA_INIT_COUNT
	.align		4
        /*0074*/ 	.byte	0x02, 0x4a
	.zero		1
	.zero		1


	//----- nvinfo : EIATTR_EXIT_INSTR_OFFSETS
	.align		4
        /*0078*/ 	.byte	0x04, 0x1c
        /*007a*/ 	.short	(.L_27 - .L_26)


	//   ....[0]....
.L_26:
        /*007c*/ 	.word	0x00000080


	//   ....[1]....
        /*0080*/ 	.word	0x000009a0


	//----- nvinfo : EIATTR_CBANK_PARAM_SIZE
	.align		4
.L_27:
        /*0084*/ 	.byte	0x03, 0x19
        /*0086*/ 	.short	0x0028


	//----- nvinfo : EIATTR_PARAM_CBANK
	.align		4
        /*0088*/ 	.byte	0x04, 0x0a
        /*008a*/ 	.short	(.L_29 - .L_28)
	.align		4
.L_28:
        /*008c*/ 	.word	index@(.nv.constant0._Z20MultiMatVecMultiply1iiiPdS_S_)
        /*0090*/ 	.short	0x0380
        /*0092*/ 	.short	0x0028


	//----- nvinfo : EIATTR_SW_WAR
	.align		4
.L_29:
        /*0094*/ 	.byte	0x04, 0x36
        /*0096*/ 	.short	(.L_31 - .L_30)
.L_30:
        /*0098*/ 	.word	0x00000008
.L_31:


//--------------------- .nv.info._Z20MultiMatVecMultiply2iiiPdS_S_ --------------------------
	.section	.nv.info._Z20MultiMatVecMultiply2iiiPdS_S_,"",@"SHT_CUDA_INFO"
	.sectionflags	@""
	.align	4


	//----- nvinfo : EIATTR_CUDA_API_VERSION
	.align		4
        /*0000*/ 	.byte	0x04, 0x37
        /*0002*/ 	.short	(.L_33 - .L_32)
.L_32:
        /*0004*/ 	.word	0x00000082


	//----- nvinfo : EIATTR_KPARAM_INFO
	.align		4
.L_33:
        /*0008*/ 	.byte	0x04, 0x17
        /*000a*/ 	.short	(.L_35 - .L_34)
.L_34:
        /*000c*/ 	.word	0x00000000
        /*0010*/ 	.short	0x0005
        /*0012*/ 	.short	0x0020
        /*0014*/ 	.byte	0x00, 0xf5, 0x21, 0x00


	//----- nvinfo : EIATTR_KPARAM_INFO
	.align		4
.L_35:
        /*0018*/ 	.byte	0x04, 0x17
        /*001a*/ 	.short	(.L_37 - .L_36)
.L_36:
        /*001c*/ 	.word	0x00000000
        /*0020*/ 	.short	0x0004
        /*0022*/ 	.short	0x0018
        /*0024*/ 	.byte	0x00, 0xf5, 0x21, 0x00


	//----- nvinfo : EIATTR_KPARAM_INFO
	.align		4
.L_37:
        /*0028*/ 	.byte	0x04, 0x17
        /*002a*/ 	.short	(.L_39 - .L_38)
.L_38:
        /*002c*/ 	.word	0x00000000
        /*0030*/ 	.short	0x0003
        /*0032*/ 	.short	0x0010
        /*0034*/ 	.byte	0x00, 0xf5, 0x21, 0x00


	//----- nvinfo : EIATTR_KPARAM_INFO
	.align		4
.L_39:
        /*0038*/ 	.byte	0x04, 0x17
        /*003a*/ 	.short	(.L_41 - .L_40)
.L_40:
        /*003c*/ 	.word	0x00000000
        /*0040*/ 	.short	0x0002
        /*0042*/ 	.short	0x0008
        /*0044*/ 	.byte	0x00, 0xf0, 0x11, 0x00


	//----- nvinfo : EIATTR_KPARAM_INFO
	.align		4
.L_41:
        /*0048*/ 	.byte	0x04, 0x17
        /*004a*/ 	.short	(.L_43 - .L_42)
.L_42:
        /*004c*/ 	.word	0x00000000
        /*0050*/ 	.short	0x0001
        /*0052*/ 	.short	0x0004
        /*0054*/ 	.byte	0x00, 0xf0, 0x11, 0x00


	//----- nvinfo : EIATTR_KPARAM_INFO
	.align		4
.L_43:
        /*0058*/ 	.byte	0x04, 0x17
        /*005a*/ 	.short	(.L_45 - .L_44)
.L_44:
        /*005c*/ 	.word	0x00000000
        /*0060*/ 	.short	0x0000
        /*0062*/ 	.short	0x0000
        /*0064*/ 	.byte	0x00, 0xf0, 0x11, 0x00


	//----- nvinfo : EIATTR_SPARSE_MMA_MASK
	.align		4
.L_45:
        /*0068*/ 	.byte	0x03, 0x50
        /*006a*/ 	.short	0x0000


	//----- nvinfo : EIATTR_MAXREG_COUNT
	.align		4
        /*006c*/ 	.byte	0x03, 0x1b
        /*006e*/ 	.short	0x00ff


	//----- nvinfo : EIATTR_NUM_BARRIERS
	.align		4
        /*0070*/ 	.byte	0x02, 0x4c
        /*0072*/ 	.byte	0x01
	.zero		1


	//----- nvinfo : EIATTR_MERCURY_ISA_VERSION
	.align		4
        /*0074*/ 	.byte	0x03, 0x5f
        /*0076*/ 	.short	0x0101


	//----- nvinfo : EIATTR_VRC_CTA_INIT_COUNT
	.align		4
        /*0078*/ 	.byte	0x02, 0x4a
	.zero		1
	.zero		1


	//----- nvinfo : EIATTR_EXIT_INSTR_OFFSETS
	.align		4
        /*007c*/ 	.byte	0x04, 0x1c
        /*007e*/ 	.short	(.L_47 - .L_46)


	//   ....[0]....
.L_46:
        /*0080*/ 	.word	0x000002e0


	//   ....[1]....
        /*0084*/ 	.word	0x00000db0


	//----- nvinfo : EIATTR_CBANK_PARAM_SIZE
	.align		4
.L_47:
        /*0088*/ 	.byte	0x03, 0x19
        /*008a*/ 	.short	0x0028


	//----- nvinfo : EIATTR_PARAM_CBANK
	.align		4
        /*008c*/ 	.byte	0x04, 0x0a
        /*008e*/ 	.short	(.L_49 - .L_48)
	.align		4
.L_48:
        /*0090*/ 	.word	index@(.nv.constant0._Z20MultiMatVecMultiply2iiiPdS_S_)
        /*0094*/ 	.short	0x0380
        /*0096*/ 	.short	0x0028


	//----- nvinfo : EIATTR_SW_WAR
	.align		4
.L_49:
        /*0098*/ 	.byte	0x04, 0x36
        /*009a*/ 	.short	(.L_51 - .L_50)
.L_50:
        /*009c*/ 	.word	0x00000008
.L_51:


//--------------------- .nv.callgraph             --------------------------
	.section	.nv.callgraph,"",@"SHT_CUDA_CALLGRAPH"
	.align	4
	.sectionentsize	8
	.align		4
        /*0000*/ 	.word	0x00000000
	.align		4
        /*0004*/ 	.word	0xffffffff
	.align		4
        /*0008*/ 	.word	0x00000000
	.align		4
        /*000c*/ 	.word	0xfffffffe
	.align		4
        /*0010*/ 	.word	0x00000000
	.align		4
        /*0014*/ 	.word	0xfffffffd
	.align		4
        /*0018*/ 	.word	0x00000000
	.align		4
        /*001c*/ 	.word	0xfffffffc


//--------------------- .text._Z20MultiMatVecMultiply1iiiPdS_S_ --------------------------
	.section	.text._Z20MultiMatVecMultiply1iiiPdS_S_,"ax",@progbits
	.align	128
        .global         _Z20MultiMatVecMultiply1iiiPdS_S_
        .type           _Z20MultiMatVecMultiply1iiiPdS_S_,@function
        .size           _Z20MultiMatVecMultiply1iiiPdS_S_,(.L_x_12 - _Z20MultiMatVecMultiply1iiiPdS_S_)
        .other          _Z20MultiMatVecMultiply1iiiPdS_S_,@"STO_CUDA_ENTRY STV_DEFAULT"
_Z20MultiMatVecMultiply1iiiPdS_S_:
.text._Z20MultiMatVecMultiply1iiiPdS_S_:
[----:B------:R-:W-:Y:S01]  /*0000*/  LDC R1, c[0x0][0x37c] ;  /* 0x0000df00ff017b82 */ /* 0x000fe20000000800 */
[----:B------:R-:W0:Y:S07]  /*0010*/  S2R R0, SR_TID.X ;  /* 0x0000000000007919 */ /* 0x000e2e0000002100 */
[----:B------:R-:W0:Y:S08]  /*0020*/  S2UR UR4, SR_CTAID.X ;  /* 0x00000000000479c3 */ /* 0x000e300000002500 */
[----:B------:R-:W0:Y:S08]  /*0030*/  LDC R5, c[0x0][0x360] ;  /* 0x0000d800ff057b82 */ /* 0x000e300000000800 */
[----:B------:R-:W1:Y:S01]  /*0040*/  LDC.64 R2, c[0x0][0x380] ;  /* 0x0000e000ff027b82 */ /* 0x000e620000000a00 */
[----:B0-----:R-:W-:-:S02]  /*0050*/  IMAD R0, R5, UR4, R0 ;  /* 0x0000000405007c24 */ /* 0x001fc4000f8e0200 */
[----:B-1----:R-:W-:-:S05]  /*0060*/  IMAD R5, R3, R2, RZ ;  /* 0x0000000203057224 */ /* 0x002fca00078e02ff */
[----:B------:R-:W-:-:S13]  /*0070*/  ISETP.GE.AND P0, PT, R0, R5, PT ;  /* 0x000000050000720c */ /* 0x000fda0003f06270 */
[----:B------:R-:W-:Y:S05]  /*0080*/  @P0 EXIT ;  /* 0x000000000000094d */ /* 0x000fea0003800000 */
[----:B------:R-:W-:Y:S01]  /*0090*/  IABS R9, R3 ;  /* 0x0000000300097213 */ /* 0x000fe20000000000 */
[----:B------:R-:W0:Y:S01]  /*00a0*/  LDCU.64 UR4, c[0x0][0x358] ;  /* 0x00006b00ff0477ac */ /* 0x000e220008000a00 */
[----:B------:R-:W-:Y:S02]  /*00b0*/  ISETP.GE.AND P2, PT, R0, RZ, PT ;  /* 0x000000ff0000720c */ /* 0x000fe40003f46270 */
[----:B------:R-:W-:Y:S01]  /*00c0*/  CS2R R12, SRZ ;  /* 0x00000000000c7805 */ /* 0x000fe2000001ff00 */
[----:B------:R-:W1:Y:S08]  /*00d0*/  I2F.RP R2, R9 ;  /* 0x0000000900027306 */ /* 0x000e700000209400 */
[----:B-1----:R-:W1:Y:S02]  /*00e0*/  MUFU.RCP R2, R2 ;  /* 0x0000000200027308 */ /* 0x002e640000001000 */
[----:B-1----:R-:W-:-:S06]  /*00f0*/  IADD3 R4, PT, PT, R2, 0xffffffe, RZ ;  /* 0x0ffffffe02047810 */ /* 0x002fcc0007ffe0ff */
[----:B------:R1:W2:Y:S02]  /*0100*/  F2I.FTZ.U32.TRUNC.NTZ R5, R4 ;  /* 0x0000000400057305 */ /* 0x0002a4000021f000 */
[----:B-1----:R-:W-:Y:S02]  /*0110*/  HFMA2 R4, -RZ, RZ, 0, 0 ;  /* 0x00000000ff047431 */ /* 0x002fe400000001ff */
[----:B--2---:R-:W-:-:S04]  /*0120*/  IMAD.MOV R6, RZ, RZ, -R5 ;  /* 0x000000ffff067224 */ /* 0x004fc800078e0a05 */
[----:B------:R-:W-:Y:S01]  /*0130*/  IMAD R7, R6, R9, RZ ;  /* 0x0000000906077224 */ /* 0x000fe200078e02ff */
[----:B------:R-:W-:-:S03]  /*0140*/  IABS R6, R0 ;  /* 0x0000000000067213 */ /* 0x000fc60000000000 */
[----:B------:R-:W-:-:S06]  /*0150*/  IMAD.HI.U32 R5, R5, R7, R4 ;  /* 0x0000000705057227 */ /* 0x000fcc00078e0004 */
[----:B------:R-:W-:-:S04]  /*0160*/  IMAD.HI.U32 R5, R5, R6, RZ ;  /* 0x0000000605057227 */ /* 0x000fc800078e00ff */
[----:B------:R-:W-:-:S04]  /*0170*/  IMAD.MOV R2, RZ, RZ, -R5 ;  /* 0x000000ffff027224 */ /* 0x000fc800078e0a05 */
[C---:B------:R-:W-:Y:S02]  /*0180*/  IMAD R6, R9.reuse, R2, R6 ;  /* 0x0000000209067224 */ /* 0x040fe400078e0206 */
[----:B------:R-:W1:Y:S03]  /*0190*/  LDC R2, c[0x0][0x388] ;  /* 0x0000e200ff027b82 */ /* 0x000e660000000800 */
[----:B------:R-:W-:-:S13]  /*01a0*/  ISETP.GT.U32.AND P0, PT, R9, R6, PT ;  /* 0x000000060900720c */ /* 0x000fda0003f04070 */
[----:B------:R-:W-:-:S04]  /*01b0*/  @!P0 IADD3 R6, PT, PT, R6, -R9, RZ ;  /* 0x8000000906068210 */ /* 0x000fc80007ffe0ff */
[----:B------:R-:W-:Y:S01]  /*01c0*/  ISETP.GT.U32.AND P1, PT, R9, R6, PT ;  /* 0x000000060900720c */ /* 0x000fe20003f24070 */
[----:B------:R-:W-:Y:S01]  /*01d0*/  IMAD.IADD R7, R6, 0x1, -R9 ;  /* 0x0000000106077824 */ /* 0x000fe200078e0a09 */
[----:B-1----:R-:W-:-:S04]  /*01e0*/  ISETP.GE.AND P3, PT, R2, 0x1, PT ;  /* 0x000000010200780c */ /* 0x002fc80003f66270 */
[----:B------:R-:W-:-:S04]  /*01f0*/  SEL R7, R7, R6, !P1 ;  /* 0x0000000607077207 */ /* 0x000fc80004800000 */
[----:B------:R-:W-:-:S05]  /*0200*/  @!P2 IADD3 R7, PT, PT, -R7, RZ, RZ ;  /* 0x000000ff0707a210 */ /* 0x000fca0007ffe1ff */
[----:B0-----:R-:W-:Y:S05]  /*0210*/  @!P3 BRA `(.L_x_0) ;  /* 0x0000000400d4b947 */ /* 0x001fea0003800000 */
[----:B------:R-:W-:Y:S01]  /*0220*/  ISETP.GE.U32.AND P1, PT, R6, R9, PT ;  /* 0x000000090600720c */ /* 0x000fe20003f26070 */
[----:B------:R-:W-:Y:S01]  /*0230*/  @!P0 VIADD R5, R5, 0x1 ;  /* 0x0000000105058836 */ /* 0x000fe20000000000 */
[-C--:B------:R-:W-:Y:S02]  /*0240*/  LOP3.LUT R4, R0, R3.reuse, RZ, 0x3c, !PT ;  /* 0x0000000300047212 */ /* 0x080fe400078e3cff */
[----:B------:R-:W-:Y:S02]  /*0250*/  CS2R R12, SRZ ;  /* 0x00000000000c7805 */ /* 0x000fe4000001ff00 */
[----:B------:R-:W-:Y:S02]  /*0260*/  ISETP.NE.AND P0, PT, R3, RZ, PT ;  /* 0x000000ff0300720c */ /* 0x000fe40003f05270 */
[----:B------:R-:W-:Y:S02]  /*0270*/  ISETP.GE.AND P2, PT, R4, RZ, PT ;  /* 0x000000ff0400720c */ /* 0x000fe40003f46270 */
[----:B------:R-:W-:-:S03]  /*0280*/  LOP3.LUT R6, RZ, R3, RZ, 0x33, !PT ;  /* 0x00000003ff067212 */ /* 0x000fc600078e33ff */
[----:B------:R-:W-:Y:S02]  /*0290*/  @P1 IADD3 R5, PT, PT, R5, 0x1, RZ ;  /* 0x0000000105051810 */ /* 0x000fe40007ffe0ff */
[----:B------:R-:W-:-:S03]  /*02a0*/  ISETP.GE.U32.AND P1, PT, R2, 0x8, PT ;  /* 0x000000080200780c */ /* 0x000fc60003f26070 */
[----:B------:R-:W-:Y:S01]  /*02b0*/  IMAD.MOV.U32 R9, RZ, RZ, R5 ;  /* 0x000000ffff097224 */ /* 0x000fe200078e0005 */
[----:B------:R-:W-:-:S04]  /*02c0*/  LOP3.LUT R5, R2, 0x7, RZ, 0xc0, !PT ;  /* 0x0000000702057812 */ /* 0x000fc800078ec0ff */
[----:B------:R-:W-:Y:S02]  /*02d0*/  @!P2 IADD3 R9, PT, PT, -R9, RZ, RZ ;  /* 0x000000ff0909a210 */ /* 0x000fe40007ffe1ff */
[----:B------:R-:W-:Y:S02]  /*02e0*/  ISETP.NE.AND P2, PT, R5, RZ, PT ;  /* 0x000000ff0500720c */ /* 0x000fe40003f45270 */
[C---:B------:R-:W-:Y:S02]  /*02f0*/  SEL R9, R6.reuse, R9, !P0 ;  /* 0x0000000906097207 */ /* 0x040fe40004000000 */
[----:B------:R-:W-:Y:S01]  /*0300*/  SEL R6, R6, R7, !P0 ;  /* 0x0000000706067207 */ /* 0x000fe20004000000 */
[----:B------:R-:W-:Y:S02]  /*0310*/  IMAD.MOV.U32 R7, RZ, RZ, RZ ;  /* 0x000000ffff077224 */ /* 0x000fe400078e00ff */
[----:B------:R-:W-:Y:S01]  /*0320*/  IMAD R24, R9, R2, RZ ;  /* 0x0000000209187224 */ /* 0x000fe200078e02ff */
[----:B------:R-:W-:Y:S06]  /*0330*/  @!P1 BRA `(.L_x_1) ;  /* 0x0000000000b49947 */ /* 0x000fec0003800000 */
[----:B------:R-:W-:Y:S01]  /*0340*/  LOP3.LUT R7, R2, 0x7ffffff8, RZ, 0xc0, !PT ;  /* 0x7ffffff802077812 */ /* 0x000fe200078ec0ff */
[----:B------:R-:W-:Y:S01]  /*0350*/  IMAD R26, R24, R3, R6 ;  /* 0x00000003181a7224 */ /* 0x000fe200078e0206 */
[----:B------:R-:W-:Y:S02]  /*0360*/  MOV R4, R24 ;  /* 0x0000001800047202 */ /* 0x000fe40000000f00 */
[----:B------:R-:W-:Y:S01]  /*0370*/  CS2R R12, SRZ ;  /* 0x00000000000c7805 */ /* 0x000fe2000001ff00 */
[----:B------:R-:W-:-:S07]  /*0380*/  IMAD.MOV R25, RZ, RZ, -R7 ;  /* 0x000000ffff197224 */ /* 0x000fce00078e0a07 */
.L_x_2:
[----:B------:R-:W0:Y:S08]  /*0390*/  LDC.64 R22, c[0x0][0x390] ;  /* 0x0000e400ff167b82 */ /* 0x000e300000000a00 */
[----:B------:R-:W1:Y:S01]  /*03a0*/  LDC.64 R18, c[0x0][0x398] ;  /* 0x0000e600ff127b82 */ /* 0x000e620000000a00 */
[----:B0-----:R-:W-:-:S05]  /*03b0*/  IMAD.WIDE R22, R4, 0x8, R22 ;  /* 0x0000000804167825 */ /* 0x001fca00078e0216 */
[----:B------:R-:W2:Y:S01]  /*03c0*/  LDG.E.64 R10, desc[UR4][R22.64] ;  /* 0x00000004160a7981 */ /* 0x000ea2000c1e1b00 */
[----:B-1----:R-:W-:-:S03]  /*03d0*/  IMAD.WIDE R18, R26, 0x8, R18 ;  /* 0x000000081a127825 */ /* 0x002fc600078e0212 */
[----:B------:R-:W3:Y:S04]  /*03e0*/  LDG.E.64 R8, desc[UR4][R22.64+0x8] ;  /* 0x0000080416087981 */ /* 0x000ee8000c1e1b00 */
[----:B------:R-:W2:Y:S01]  /*03f0*/  LDG.E.64 R16, desc[UR4][R18.64] ;  /* 0x0000000412107981 */ /* 0x000ea2000c1e1b00 */
[----:B------:R-:W-:-:S05]  /*0400*/  IMAD.WIDE R28, R3, 0x8, R18 ;  /* 0x00000008031c7825 */ /* 0x000fca00078e0212 */
[----:B------:R-:W3:Y:S01]  /*0410*/  LDG.E.64 R14, desc[UR4][R28.64] ;  /* 0x000000041c0e7981 */ /* 0x000ee2000c1e1b00 */
[----:B------:R-:W-:Y:S01]  /*0420*/  IMAD.WIDE R20, R3, 0x8, R28 ;  /* 0x0000000803147825 */ /* 0x000fe200078e021c */
[----:B--2---:R-:W-:Y:S02]  /*0430*/  DFMA R16, R10, R16, R12 ;  /* 0x000000100a10722b */ /* 0x004fe4000000000c */
[----:B------:R-:W2:Y:S04]  /*0440*/  LDG.E.64 R12, desc[UR4][R22.64+0x10] ;  /* 0x00001004160c7981 */ /* 0x000ea8000c1e1b00 */
[----:B------:R0:W2:Y:S02]  /*0450*/  LDG.E.64 R10, desc[UR4][R20.64] ;  /* 0x00000004140a7981 */ /* 0x0000a4000c1e1b00 */
[----:B---3--:R-:W-:-:S02]  /*0460*/  DFMA R14, R8, R14, R16 ;  /* 0x0000000e080e722b */ /* 0x008fc40000000010 */
[----:B------:R-:W3:Y:S01]  /*0470*/  LDG.E.64 R8, desc[UR4][R22.64+0x18] ;  /* 0x0000180416087981 */ /* 0x000ee2000c1e1b00 */
[----:B0-----:R-:W-:-:S05]  /*0480*/  IMAD.WIDE R20, R3, 0x8, R20 ;  /* 0x0000000803147825 */ /* 0x001fca00078e0214 */
[----:B------:R-:W3:Y:S01]  /*0490*/  LDG.E.64 R16, desc[UR4][R20.64] ;  /* 0x0000000414107981 */ /* 0x000ee2000c1e1b00 */
[C---:B------:R-:W-:Y:S01]  /*04a0*/  IMAD.WIDE R18, R3.reuse, 0x8, R20 ;  /* 0x0000000803127825 */ /* 0x040fe200078e0214 */
[----:B--2---:R-:W-:Y:S02]  /*04b0*/  DFMA R10, R12, R10, R14 ;  /* 0x0000000a0c0a722b */ /* 0x004fe4000000000e */
[----:B------:R-:W2:Y:S04]  /*04c0*/  LDG.E.64 R20, desc[UR4][R22.64+0x38] ;  /* 0x0000380416147981 */ /* 0x000ea8000c1e1b00 */
[----:B------:R-:W4:Y:S04]  /*04d0*/  LDG.E.64 R14, desc[UR4][R22.64+0x20] ;  /* 0x00002004160e7981 */ /* 0x000f28000c1e1b00 */
[----:B------:R-:W4:Y:S01]  /*04e0*/  LDG.E.64 R12, desc[UR4][R18.64] ;  /* 0x00000004120c7981 */ /* 0x000f22000c1e1b00 */
[----:B------:R-:W-:Y:S01]  /*04f0*/  IMAD.WIDE R28, R3, 0x8, R18 ;  /* 0x00000008031c7825 */ /* 0x000fe200078e0212 */
[----:B---3--:R-:W-:-:S02]  /*0500*/  DFMA R16, R8, R16, R10 ;  /* 0x000000100810722b */ /* 0x008fc4000000000a */
[----:B------:R-:W3:Y:S04]  /*0510*/  LDG.E.64 R8, desc[UR4][R22.64+0x28] ;  /* 0x0000280416087981 */ /* 0x000ee8000c1e1b00 */
[----:B------:R0:W3:Y:S02]  /*0520*/  LDG.E.64 R10, desc[UR4][R28.64] ;  /* 0x000000041c0a7981 */ /* 0x0000e4000c1e1b00 */
[----:B0-----:R-:W-:-:S04]  /*0530*/  IMAD.WIDE R28, R3, 0x8, R28 ;  /* 0x00000008031c7825 */ /* 0x001fc800078e021c */
[----:B------:R-:W-:-:S06]  /*0540*/  IMAD.WIDE R18, R3, 0x8, R28 ;  /* 0x0000000803127825 */ /* 0x000fcc00078e021c */
[----:B------:R-:W2:Y:S01]  /*0550*/  LDG.E.64 R18, desc[UR4][R18.64] ;  /* 0x0000000412127981 */ /* 0x000ea2000c1e1b00 */
[----:B----4-:R-:W-:-:S03]  /*0560*/  DFMA R12, R14, R12, R16 ;  /* 0x0000000c0e0c722b */ /* 0x010fc60000000010 */
[----:B------:R-:W4:Y:S04]  /*0570*/  LDG.E.64 R14, desc[UR4][R22.64+0x30] ;  /* 0x00003004160e7981 */ /* 0x000f28000c1e1b00 */
[----:B------:R-:W4:Y:S01]  /*0580*/  LDG.E.64 R16, desc[UR4][R28.64] ;  /* 0x000000041c107981 */ /* 0x000f22000c1e1b00 */
[----:B------:R-:W-:Y:S01]  /*0590*/  IADD3 R25, PT, PT, R25, 0x8, RZ ;  /* 0x0000000819197810 */ /* 0x000fe20007ffe0ff */
[----:B---3--:R-:W-:-:S03]  /*05a0*/  DFMA R8, R8, R10, R12 ;  /* 0x0000000a0808722b */ /* 0x008fc6000000000c */
[----:B------:R-:W-:Y:S01]  /*05b0*/  ISETP.NE.AND P0, PT, R25, RZ, PT ;  /* 0x000000ff1900720c */ /* 0x000fe20003f05270 */
[----:B------:R-:W-:Y:S01]  /*05c0*/  VIADD R4, R4, 0x8 ;  /* 0x0000000804047836 */ /* 0x000fe20000000000 */
[----:B------:R-:W-:-:S03]  /*05d0*/  LEA R26, R3, R26, 0x3 ;  /* 0x0000001a031a7211 */ /* 0x000fc600078e18ff */
[----:B----4-:R-:W-:-:S08]  /*05e0*/  DFMA R8, R14, R16, R8 ;  /* 0x000000100e08722b */ /* 0x010fd00000000008 */
[----:B--2---:R-:W-:Y:S01]  /*05f0*/  DFMA R12, R20, R18, R8 ;  /* 0x00000012140c722b */ /* 0x004fe20000000008 */
[----:B------:R-:W-:Y:S10]  /*0600*/  @P0 BRA `(.L_x_2) ;  /* 0xfffffffc00600947 */ /* 0x000ff4000383ffff */
.L_x_1:
[----:B------:R-:W-:Y:S05]  /*0610*/  @!P2 BRA `(.L_x_0) ;  /* 0x0000000000d4a947 */ /* 0x000fea0003800000 */
[----:B------:R-:W-:Y:S02]  /*0620*/  ISETP.GE.U32.AND P0, PT, R5, 0x4, PT ;  /* 0x000000040500780c */ /* 0x000fe40003f06070 */
[----:B------:R-:W-:-:S04]  /*0630*/  LOP3.LUT R25, R2, 0x3, RZ, 0xc0, !PT ;  /* 0x0000000302197812 */ /* 0x000fc800078ec0ff */
[----:B------:R-:W-:-:S07]  /*0640*/  ISETP.NE.AND P1, PT, R25, RZ, PT ;  /* 0x000000ff1900720c */ /* 0x000fce0003f25270 */
[----:B------:R-:W-:Y:S06]  /*0650*/  @!P0 BRA `(.L_x_3) ;  /* 0x0000000000588947 */ /* 0x000fec0003800000 */
[----:B------:R-:W0:Y:S01]  /*0660*/  LDC.64 R26, c[0x0][0x390] ;  /* 0x0000e400ff1a7b82 */ /* 0x000e220000000a00 */
[----:B------:R-:W-:-:S04]  /*0670*/  IMAD.IADD R5, R24, 0x1, R7 ;  /* 0x0000000118057824 */ /* 0x000fc800078e0207 */
[----:B------:R-:W-:-:S03]  /*0680*/  IMAD R11, R5, R3, R6 ;  /* 0x00000003050b7224 */ /* 0x000fc600078e0206 */
[----:B------:R-:W1:Y:S01]  /*0690*/  LDC.64 R8, c[0x0][0x398] ;  /* 0x0000e600ff087b82 */ /* 0x000e620000000a00 */
[----:B0-----:R-:W-:-:S05]  /*06a0*/  IMAD.WIDE R26, R5, 0x8, R26 ;  /* 0x00000008051a7825 */ /* 0x001fca00078e021a */
[----:B------:R-:W2:Y:S01]  /*06b0*/  LDG.E.64 R22, desc[UR4][R26.64] ;  /* 0x000000041a167981 */ /* 0x000ea2000c1e1b00 */
[----:B-1----:R-:W-:-:S03]  /*06c0*/  IMAD.WIDE R8, R11, 0x8, R8 ;  /* 0x000000080b087825 */ /* 0x002fc600078e0208 */
[----:B------:R-:W3:Y:S04]  /*06d0*/  LDG.E.64 R14, desc[UR4][R26.64+0x10] ;  /* 0x000010041a0e7981 */ /* 0x000ee8000c1e1b00 */
[----:B------:R-:W2:Y:S01]  /*06e0*/  LDG.E.64 R4, desc[UR4][R8.64] ;  /* 0x0000000408047981 */ /* 0x000ea2000c1e1b00 */
[----:B------:R-:W-:-:S03]  /*06f0*/  IMAD.WIDE R28, R3, 0x8, R8 ;  /* 0x00000008031c7825 */ /* 0x000fc600078e0208 */
[----:B------:R-:W4:Y:S04]  /*0700*/  LDG.E.64 R18, desc[UR4][R26.64+0x18] ;  /* 0x000018041a127981 */ /* 0x000f28000c1e1b00 */
[----:B------:R0:W5:Y:S04]  /*0710*/  LDG.E.64 R10, desc[UR4][R28.64] ;  /* 0x000000041c0a7981 */ /* 0x000168000c1e1b00 */
[----:B------:R-:W5:Y:S01]  /*0720*/  LDG.E.64 R8, desc[UR4][R26.64+0x8] ;  /* 0x000008041a087981 */ /* 0x000f62000c1e1b00 */
[----:B0-----:R-:W-:-:S05]  /*0730*/  IMAD.WIDE R28, R3, 0x8, R28 ;  /* 0x00000008031c7825 */ /* 0x001fca00078e021c */
[----:B------:R-:W3:Y:S01]  /*0740*/  LDG.E.64 R16, desc[UR4][R28.64] ;  /* 0x000000041c107981 */ /* 0x000ee2000c1e1b00 */
[----:B------:R-:W-:-:S06]  /*0750*/  IMAD.WIDE R20, R3, 0x8, R28 ;  /* 0x0000000803147825 */ /* 0x000fcc00078e021c */
[----:B------:R-:W4:Y:S01]  /*0760*/  LDG.E.64 R20, desc[UR4][R20.64] ;  /* 0x0000000414147981 */ /* 0x000f22000c1e1b00 */
[----:B------:R-:W-:Y:S01]  /*0770*/  IADD3 R7, PT, PT, R7, 0x4, RZ ;  /* 0x0000000407077810 */ /* 0x000fe20007ffe0ff */
[----:B--2---:R-:W-:-:S08]  /*0780*/  DFMA R4, R22, R4, R12 ;  /* 0x000000041604722b */ /* 0x004fd0000000000c */
[----:B-----5:R-:W-:-:S08]  /*0790*/  DFMA R4, R8, R10, R4 ;  /* 0x0000000a0804722b */ /* 0x020fd00000000004 */
[----:B---3--:R-:W-:-:S08]  /*07a0*/  DFMA R4, R14, R16, R4 ;  /* 0x000000100e04722b */ /* 0x008fd00000000004 */
[----:B----4-:R-:W-:-:S11]  /*07b0*/  DFMA R12, R18, R20, R4 ;  /* 0x00000014120c722b */ /* 0x010fd60000000004 */
.L_x_3:
[----:B------:R-:W-:Y:S05]  /*07c0*/  @!P1 BRA `(.L_x_0) ;  /* 0x0000000000689947 */ /* 0x000fea0003800000 */
[----:B------:R-:W0:Y:S01]  /*07d0*/  LDC.64 R16, c[0x0][0x390] ;  /* 0x0000e400ff107b82 */ /* 0x000e220000000a00 */
[----:B------:R-:W-:Y:S02]  /*07e0*/  ISETP.NE.AND P0, PT, R25, 0x1, PT ;  /* 0x000000011900780c */ /* 0x000fe40003f05270 */
[----:B------:R-:W-:-:S04]  /*07f0*/  LOP3.LUT R2, R2, 0x1, RZ, 0xc0, !PT ;  /* 0x0000000102027812 */ /* 0x000fc800078ec0ff */
[----:B------:R-:W-:Y:S01]  /*0800*/  ISETP.NE.U32.AND P1, PT, R2, 0x1, PT ;  /* 0x000000010200780c */ /* 0x000fe20003f25070 */
[----:B------:R-:W1:Y:S06]  /*0810*/  LDC.64 R10, c[0x0][0x398] ;  /* 0x0000e600ff0a7b82 */ /* 0x000e6c0000000a00 */
[----:B------:R-:W-:Y:S01]  /*0820*/  @P0 IMAD.IADD R15, R24, 0x1, R7 ;  /* 0x00000001180f0824 */ /* 0x000fe200078e0207 */
[----:B------:R-:W-:Y:S01]  /*0830*/  @P0 IADD3 R7, PT, PT, R7, 0x2, RZ ;  /* 0x0000000207070810 */ /* 0x000fe20007ffe0ff */
[----:B------:R-:W2:Y:S02]  /*0840*/  LDC.64 R4, c[0x0][0x390] ;  /* 0x0000e400ff047b82 */ /* 0x000ea40000000a00 */
[----:B------:R-:W-:-:S06]  /*0850*/  @P0 IMAD R19, R15, R3, R6 ;  /* 0x000000030f130224 */ /* 0x000fcc00078e0206 */
[----:B------:R-:W3:Y:S01]  /*0860*/  LDC.64 R8, c[0x0][0x398] ;  /* 0x0000e600ff087b82 */ /* 0x000ee20000000a00 */
[----:B0-----:R-:W-:Y:S01]  /*0870*/  @P0 IMAD.WIDE R16, R15, 0x8, R16 ;  /* 0x000000080f100825 */ /* 0x001fe200078e0210 */
[----:B------:R-:W-:-:S04]  /*0880*/  @!P1 IADD3 R23, PT, PT, R24, R7, RZ ;  /* 0x0000000718179210 */ /* 0x000fc80007ffe0ff */
[----:B------:R-:W4:Y:S01]  /*0890*/  @P0 LDG.E.64 R14, desc[UR4][R16.64] ;  /* 0x00000004100e0981 */ /* 0x000f22000c1e1b00 */
[----:B-1----:R-:W-:-:S05]  /*08a0*/  @P0 IMAD.WIDE R18, R19, 0x8, R10 ;  /* 0x0000000813120825 */ /* 0x002fca00078e020a */
[----:B------:R-:W4:Y:S01]  /*08b0*/  @P0 LDG.E.64 R10, desc[UR4][R18.64] ;  /* 0x00000004120a0981 */ /* 0x000f22000c1e1b00 */
[----:B------:R-:W-:-:S04]  /*08c0*/  @P0 IMAD.WIDE R20, R3, 0x8, R18 ;  /* 0x0000000803140825 */ /* 0x000fc800078e0212 */
[C---:B------:R-:W-:Y:S02]  /*08d0*/  @!P1 IMAD R25, R23.reuse, R3, R6 ;  /* 0x0000000317199224 */ /* 0x040fe400078e0206 */
[----:B------:R-:W5:Y:S01]  /*08e0*/  @P0 LDG.E.64 R2, desc[UR4][R16.64+0x8] ;  /* 0x0000080410020981 */ /* 0x000f62000c1e1b00 */
[----:B--2---:R-:W-:-:S03]  /*08f0*/  @!P1 IMAD.WIDE R4, R23, 0x8, R4 ;  /* 0x0000000817049825 */ /* 0x004fc600078e0204 */
[----:B------:R-:W5:Y:S01]  /*0900*/  @P0 LDG.E.64 R6, desc[UR4][R20.64] ;  /* 0x0000000414060981 */ /* 0x000f62000c1e1b00 */
[----:B---3--:R-:W-:-:S03]  /*0910*/  @!P1 IMAD.WIDE R8, R25, 0x8, R8 ;  /* 0x0000000819089825 */ /* 0x008fc600078e0208 */
[----:B------:R-:W2:Y:S04]  /*0920*/  @!P1 LDG.E.64 R4, desc[UR4][R4.64] ;  /* 0x0000000404049981 */ /* 0x000ea8000c1e1b00 */
[----:B------:R-:W2:Y:S01]  /*0930*/  @!P1 LDG.E.64 R8, desc[UR4][R8.64] ;  /* 0x0000000408089981 */ /* 0x000ea2000c1e1b00 */
[----:B----4-:R-:W-:-:S08]  /*0940*/  @P0 DFMA R10, R14, R10, R12 ;  /* 0x0000000a0e0a022b */ /* 0x010fd0000000000c */
[----:B-----5:R-:W-:-:S08]  /*0950*/  @P0 DFMA R12, R2, R6, R10 ;  /* 0x00000006020c022b */ /* 0x020fd0000000000a */
[----:B--2---:R-:W-:-:S11]  /*0960*/  @!P1 DFMA R12, R4, R8, R12 ;  /* 0x00000008040c922b */ /* 0x004fd6000000000c */
.L_x_0:
[----:B------:R-:W0:Y:S02]  /*0970*/  LDC.64 R2, c[0x0][0x3a0] ;  /* 0x0000e800ff027b82 */ /* 0x000e240000000a00 */
[----:B0-----:R-:W-:-:S05]  /*0980*/  IMAD.WIDE R2, R0, 0x8, R2 ;  /* 0x0000000800027825 */ /* 0x001fca00078e0202 */
[----:B------:R-:W-:Y:S01]  /*0990*/  STG.E.64 desc[UR4][R2.64], R12 ;  /* 0x0000000c02007986 */ /* 0x000fe2000c101b04 */
[----:B------:R-:W-:Y:S05]  /*09a0*/  EXIT ;  /* 0x000000000000794d */ /* 0x000fea0003800000 */
.L_x_4:
[----:B------:R-:W-:-:S00]  /*09b0*/  BRA `(.L_x_4) ;  /* 0xfffffffc00fc7947 */ /* 0x000fc0000383ffff */
[----:B------:R-:W-:-:S00]  /*09c0*/  NOP ;  /* 0x0000000000007918 */ /* 0x000fc00000000000 */
        /* <DEDUP_REMOVED lines=11> */
.L_x_12:


//--------------------- .text._Z20MultiMatVecMultiply2iiiPdS_S_ --------------------------
	.section	.text._Z20MultiMatVecMultiply2iiiPdS_S_,"ax",@progbits
	.align	128
        .global         _Z20MultiMatVecMultiply2iiiPdS_S_
        .type           _Z20MultiMatVecMultiply2iiiPdS_S_,@function
        .size           _Z20MultiMatVecMultiply2iiiPdS_S_,(.L_x_13 - _Z20MultiMatVecMultiply2iiiPdS_S_)
        .other          _Z20MultiMatVecMultiply2iiiPdS_S_,@"STO_CUDA_ENTRY STV_DEFAULT"
_Z20MultiMatVecMultiply2iiiPdS_S_:
.text._Z20MultiMatVecMultiply2iiiPdS_S_:
[----:B------:R-:W-:Y:S08]  /*0000*/  LDC R1, c[0x0][0x37c] ;  /* 0x0000df00ff017b82 */ /* 0x000ff00000000800 */
[----:B------:R-:W0:Y:S01]  /*0010*/  LDC R0, c[0x0][0x384] ;  /* 0x0000e100ff007b82 */ /* 0x000e220000000800 */
[----:B------:R-:W1:Y:S01]  /*0020*/  S2R R3, SR_TID.X ;  /* 0x0000000000037919 */ /* 0x000e620000002100 */
[----:B------:R-:W2:Y:S06]  /*0030*/  LDCU.64 UR10, c[0x0][0x358] ;  /* 0x00006b00ff0a77ac */ /* 0x000eac0008000a00 */
[----:B------:R-:W3:Y:S08]  /*0040*/  S2UR UR4, SR_CTAID.X ;  /* 0x00000000000479c3 */ /* 0x000ef00000002500 */
[----:B------:R-:W3:Y:S01]  /*0050*/  LDC R2, c[0x0][0x360] ;  /* 0x0000d800ff027b82 */ /* 0x000ee20000000800 */
[----:B0-----:R-:W-:-:S04]  /*0060*/  IABS R7, R0 ;  /* 0x0000000000077213 */ /* 0x001fc80000000000 */
[----:B------:R-:W0:Y:S01]  /*0070*/  I2F.RP R6, R7 ;  /* 0x0000000700067306 */ /* 0x000e220000209400 */
[----:B-1----:R-:W-:Y:S01]  /*0080*/  ISETP.GT.U32.AND P0, PT, R3, 0x3b, PT ;  /* 0x0000003b0300780c */ /* 0x002fe20003f04070 */
[----:B---3--:R-:W-:Y:S01]  /*0090*/  IMAD R2, R2, UR4, R3 ;  /* 0x0000000402027c24 */ /* 0x008fe2000f8e0203 */
[----:B------:R-:W1:Y:S05]  /*00a0*/  LDCU UR4, c[0x0][0x380] ;  /* 0x00007000ff0477ac */ /* 0x000e6a0008000800 */
[----:B0-----:R-:W0:Y:S02]  /*00b0*/  MUFU.RCP R6, R6 ;  /* 0x0000000600067308 */ /* 0x001e240000001000 */
[----:B0-----:R-:W-:-:S06]  /*00c0*/  IADD3 R4, PT, PT, R6, 0xffffffe, RZ ;  /* 0x0ffffffe06047810 */ /* 0x001fcc0007ffe0ff */
[----:B------:R0:W3:Y:S02]  /*00d0*/  F2I.FTZ.U32.TRUNC.NTZ R5, R4 ;  /* 0x0000000400057305 */ /* 0x0000e4000021f000 */
[----:B0-----:R-:W-:Y:S01]  /*00e0*/  HFMA2 R4, -RZ, RZ, 0, 0 ;  /* 0x00000000ff047431 */ /* 0x001fe200000001ff */
[----:B---3--:R-:W-:-:S05]  /*00f0*/  IADD3 R8, PT, PT, RZ, -R5, RZ ;  /* 0x80000005ff087210 */ /* 0x008fca0007ffe0ff */
[----:B------:R-:W-:Y:S01]  /*0100*/  IMAD R9, R8, R7, RZ ;  /* 0x0000000708097224 */ /* 0x000fe200078e02ff */
[----:B------:R-:W-:-:S03]  /*0110*/  IABS R8, R2 ;  /* 0x0000000200087213 */ /* 0x000fc60000000000 */
[----:B------:R-:W-:-:S06]  /*0120*/  IMAD.HI.U32 R5, R5, R9, R4 ;  /* 0x0000000905057227 */ /* 0x000fcc00078e0004 */
[----:B------:R-:W-:-:S05]  /*0130*/  IMAD.HI.U32 R6, R5, R8, RZ ;  /* 0x0000000805067227 */ /* 0x000fca00078e00ff */
[----:B------:R-:W-:-:S05]  /*0140*/  IADD3 R5, PT, PT, -R6, RZ, RZ ;  /* 0x000000ff06057210 */ /* 0x000fca0007ffe1ff */
[C---:B------:R-:W-:Y:S02]  /*0150*/  IMAD R4, R7.reuse, R5, R8 ;  /* 0x0000000507047224 */ /* 0x040fe400078e0208 */
[----:B------:R-:W0:Y:S03]  /*0160*/  @!P0 LDC R8, c[0x0][0x388] ;  /* 0x0000e200ff088b82 */ /* 0x000e260000000800 */
[----:B------:R-:W-:-:S13]  /*0170*/  ISETP.GT.U32.AND P3, PT, R7, R4, PT ;  /* 0x000000040700720c */ /* 0x000fda0003f64070 */
[-C--:B------:R-:W-:Y:S02]  /*0180*/  @!P3 IADD3 R4, PT, PT, R4, -R7.reuse, RZ ;  /* 0x800000070404b210 */ /* 0x080fe40007ffe0ff */
[----:B------:R-:W-:Y:S02]  /*0190*/  @!P3 IADD3 R6, PT, PT, R6, 0x1, RZ ;  /* 0x000000010606b810 */ /* 0x000fe40007ffe0ff */
[----:B------:R-:W-:Y:S02]  /*01a0*/  ISETP.GE.U32.AND P1, PT, R4, R7, PT ;  /* 0x000000070400720c */ /* 0x000fe40003f26070 */
[----:B------:R-:W-:Y:S02]  /*01b0*/  LOP3.LUT R4, R2, R0, RZ, 0x3c, !PT ;  /* 0x0000000002047212 */ /* 0x000fe400078e3cff */
[----:B------:R-:W-:Y:S02]  /*01c0*/  ISETP.NE.AND P3, PT, R0, RZ, PT ;  /* 0x000000ff0000720c */ /* 0x000fe40003f65270 */
[----:B------:R-:W-:-:S02]  /*01d0*/  ISETP.GE.AND P2, PT, R4, RZ, PT ;  /* 0x000000ff0400720c */ /* 0x000fc40003f46270 */
[----:B------:R-:W3:Y:S05]  /*01e0*/  @!P0 LDC.64 R4, c[0x0][0x390] ;  /* 0x0000e400ff048b82 */ /* 0x000eea0000000a00 */
[----:B------:R-:W-:-:S04]  /*01f0*/  @P1 IADD3 R6, PT, PT, R6, 0x1, RZ ;  /* 0x0000000106061810 */ /* 0x000fc80007ffe0ff */
[----:B------:R-:W-:-:S04]  /*0200*/  MOV R10, R6 ;  /* 0x00000006000a7202 */ /* 0x000fc80000000f00 */
[----:B------:R-:W-:Y:S02]  /*0210*/  @!P2 IADD3 R10, PT, PT, -R10, RZ, RZ ;  /* 0x000000ff0a0aa210 */ /* 0x000fe40007ffe1ff */
[----:B------:R-:W-:-:S05]  /*0220*/  @!P3 LOP3.LUT R10, RZ, R0, RZ, 0x33, !PT ;  /* 0x00000000ff0ab212 */ /* 0x000fca00078e33ff */
[----:B0-----:R-:W-:-:S04]  /*0230*/  @!P0 IMAD R7, R10, R8, R3 ;  /* 0x000000080a078224 */ /* 0x001fc800078e0203 */
[----:B---3--:R-:W-:-:S06]  /*0240*/  @!P0 IMAD.WIDE R4, R7, 0x8, R4 ;  /* 0x0000000807048825 */ /* 0x008fcc00078e0204 */
[----:B--2---:R-:W2:Y:S01]  /*0250*/  @!P0 LDG.E.64 R4, desc[UR10][R4.64] ;  /* 0x0000000a04048981 */ /* 0x004ea2000c1e1b00 */
[----:B------:R-:W-:Y:S01]  /*0260*/  @!P0 MOV R6, 0x400 ;  /* 0x0000040000068802 */ /* 0x000fe20000000f00 */
[----:B-1----:R-:W-:Y:S01]  /*0270*/  IMAD R7, R0, UR4, RZ ;  /* 0x0000000400077c24 */ /* 0x002fe2000f8e02ff */
[----:B------:R-:W0:Y:S04]  /*0280*/  @!P0 S2R R9, SR_CgaCtaId ;  /* 0x0000000000098919 */ /* 0x000e280000008800 */
[----:B------:R-:W-:Y:S02]  /*0290*/  ISETP.GE.AND P1, PT, R2, R7, PT ;  /* 0x000000070200720c */ /* 0x000fe40003f26270 */
[----:B0-----:R-:W-:-:S04]  /*02a0*/  @!P0 LEA R6, R9, R6, 0x18 ;  /* 0x0000000609068211 */ /* 0x001fc800078ec0ff */
[----:B------:R-:W-:-:S05]  /*02b0*/  @!P0 LEA R3, R3, R6, 0x3 ;  /* 0x0000000603038211 */ /* 0x000fca00078e18ff */
[----:B--2---:R0:W-:Y:S01]  /*02c0*/  @!P0 STS.64 [R3], R4 ;  /* 0x0000000403008388 */ /* 0x0041e20000000a00 */
[----:B------:R-:W-:Y:S06]  /*02d0*/  BAR.SYNC.DEFER_BLOCKING 0x0 ;  /* 0x0000000000007b1d */ /* 0x000fec0000010000 */
[----:B------:R-:W-:Y:S05]  /*02e0*/  @P1 EXIT ;  /* 0x000000000000194d */ /* 0x000fea0003800000 */
[----:B------:R-:W1:Y:S01]  /*02f0*/  LDCU UR6, c[0x0][0x388] ;  /* 0x00007100ff0677ac */ /* 0x000e620008000800 */
[----:B------:R-:W-:Y:S01]  /*0300*/  CS2R R14, SRZ ;  /* 0x00000000000e7805 */ /* 0x000fe2000001ff00 */
[----:B-1----:R-:W-:-:S09]  /*0310*/  UISETP.GE.AND UP0, UPT, UR6, 0x1, UPT ;  /* 0x000000010600788c */ /* 0x002fd2000bf06270 */
[----:B------:R-:W-:Y:S05]  /*0320*/  BRA.U !UP0, `(.L_x_5) ;  /* 0x0000000908947547 */ /* 0x000fea000b800000 */
[----:B------:R-:W-:Y:S01]  /*0330*/  UISETP.GE.U32.AND UP1, UPT, UR6, 0x10, UPT ;  /* 0x000000100600788c */ /* 0x000fe2000bf26070 */
[C---:B0-----:R-:W-:Y:S01]  /*0340*/  IADD3 R5, PT, PT, -R10.reuse, RZ, RZ ;  /* 0x000000ff0a057210 */ /* 0x041fe20007ffe1ff */
[----:B------:R-:W-:Y:S02]  /*0350*/  ULOP3.LUT UR8, UR6, 0xf, URZ, 0xc0, !UPT ;  /* 0x0000000f06087892 */ /* 0x000fe4000f8ec0ff */
[----:B------:R-:W-:Y:S01]  /*0360*/  IMAD R3, R10, UR6, RZ ;  /* 0x000000060a037c24 */ /* 0x000fe2000f8e02ff */
[----:B------:R-:W-:Y:S01]  /*0370*/  CS2R R14, SRZ ;  /* 0x00000000000e7805 */ /* 0x000fe2000001ff00 */
[----:B------:R-:W-:Y:S01]  /*0380*/  UMOV UR4, URZ ;  /* 0x000000ff00047c82 */ /* 0x000fe20008000000 */
[----:B------:R-:W-:Y:S01]  /*0390*/  IMAD R16, R0, R5, R2 ;  /* 0x0000000500107224 */ /* 0x000fe200078e0202 */
[----:B------:R-:W-:Y:S01]  /*03a0*/  UISETP.NE.AND UP0, UPT, UR8, URZ, UPT ;  /* 0x000000ff0800728c */ /* 0x000fe2000bf05270 */
[----:B------:R-:W-:Y:S10]  /*03b0*/  BRA.U !UP1, `(.L_x_6) ;  /* 0x0000000509187547 */ /* 0x000ff4000b800000 */
[----:B------:R-:W0:Y:S01]  /*03c0*/  S2UR UR7, SR_CgaCtaId ;  /* 0x00000000000779c3 */ /* 0x000e220000008800 */
[----:B------:R-:W-:Y:S01]  /*03d0*/  UMOV UR5, 0x400 ;  /* 0x0000040000057882 */ /* 0x000fe20000000000 */
[----:B------:R-:W-:Y:S01]  /*03e0*/  ULOP3.LUT UR4, UR6, 0x7ffffff0, URZ, 0xc0, !UPT ;  /* 0x7ffffff006047892 */ /* 0x000fe2000f8ec0ff */
[----:B------:R-:W-:Y:S01]  /*03f0*/  IMAD R12, R3, R0, R16 ;  /* 0x00000000030c7224 */ /* 0x000fe200078e0210 */
[----:B------:R-:W-:Y:S01]  /*0400*/  CS2R R14, SRZ ;  /* 0x00000000000e7805 */ /* 0x000fe2000001ff00 */
[----:B0-----:R-:W-:Y:S02]  /*0410*/  ULEA UR5, UR7, UR5, 0x18 ;  /* 0x0000000507057291 */ /* 0x001fe4000f8ec0ff */
[----:B------:R-:W-:Y:S02]  /*0420*/  UIADD3 UR7, UPT, UPT, -UR4, URZ, URZ ;  /* 0x000000ff04077290 */ /* 0x000fe4000fffe1ff */
[----:B------:R-:W-:-:S12]  /*0430*/  UIADD3 UR5, UPT, UPT, UR5, 0x40, URZ ;  /* 0x0000004005057890 */ /* 0x000fd8000fffe0ff */
.L_x_7:
[----:B------:R-:W0:Y:S01]  /*0440*/  LDC.64 R18, c[0x0][0x398] ;  /* 0x0000e600ff127b82 */ /* 0x000e220000000a00 */
[----:B------:R-:W1:Y:S01]  /*0450*/  LDS.128 R4, [UR5+-0x40] ;  /* 0xffffc005ff047984 */ /* 0x000e620008000c00 */
[----:B0-----:R-:W-:-:S05]  /*0460*/  IMAD.WIDE R18, R12, 0x8, R18 ;  /* 0x000000080c127825 */ /* 0x001fca00078e0212 */
[----:B------:R-:W1:Y:S01]  /*0470*/  LDG.E.64 R22, desc[UR10][R18.64] ;  /* 0x0000000a12167981 */ /* 0x000e62000c1e1b00 */
[----:B------:R-:W-:-:S05]  /*0480*/  IMAD.WIDE R28, R0, 0x8, R18 ;  /* 0x00000008001c7825 */ /* 0x000fca00078e0212 */
[----:B------:R0:W2:Y:S02]  /*0490*/  LDG.E.64 R20, desc[UR10][R28.64] ;  /* 0x0000000a1c147981 */ /* 0x0000a4000c1e1b00 */
[----:B0-----:R-:W-:-:S05]  /*04a0*/  IMAD.WIDE R28, R0, 0x8, R28 ;  /* 0x00000008001c7825 */ /* 0x001fca00078e021c */
[----:B------:R-:W3:Y:S01]  /*04b0*/  LDG.E.64 R10, desc[UR10][R28.64] ;  /* 0x0000000a1c0a7981 */ /* 0x000ee2000c1e1b00 */
[----:B------:R-:W-:-:S05]  /*04c0*/  IMAD.WIDE R24, R0, 0x8, R28 ;  /* 0x0000000800187825 */ /* 0x000fca00078e021c */
[----:B------:R-:W4:Y:S01]  /*04d0*/  LDG.E.64 R8, desc[UR10][R24.64] ;  /* 0x0000000a18087981 */ /* 0x000f22000c1e1b00 */
[----:B------:R-:W-:-:S05]  /*04e0*/  IMAD.WIDE R18, R0, 0x8, R24 ;  /* 0x0000000800127825 */ /* 0x000fca00078e0218 */
[----:B------:R-:W5:Y:S01]  /*04f0*/  LDG.E.64 R24, desc[UR10][R18.64] ;  /* 0x0000000a12187981 */ /* 0x000f62000c1e1b00 */
[----:B------:R-:W-:-:S05]  /*0500*/  IMAD.WIDE R26, R0, 0x8, R18 ;  /* 0x00000008001a7825 */ /* 0x000fca00078e0212 */
[----:B------:R0:W5:Y:S02]  /*0510*/  LDG.E.64 R18, desc[UR10][R26.64] ;  /* 0x0000000a1a127981 */ /* 0x000164000c1e1b00 */
[----:B0-----:R-:W-:Y:S01]  /*0520*/  IMAD.WIDE R26, R0, 0x8, R26 ;  /* 0x00000008001a7825 */ /* 0x001fe200078e021a */
[----:B-1----:R-:W-:-:S04]  /*0530*/  DFMA R4, R4, R22, R14 ;  /* 0x000000160404722b */ /* 0x002fc8000000000e */
[----:B------:R0:W5:Y:S04]  /*0540*/  LDG.E.64 R22, desc[UR10][R26.64] ;  /* 0x0000000a1a167981 */ /* 0x000168000c1e1b00 */
[----:B--2---:R-:W-:Y:S02]  /*0550*/  DFMA R20, R20, R6, R4 ;  /* 0x000000061414722b */ /* 0x004fe40000000004 */
[----:B------:R-:W3:Y:S01]  /*0560*/  LDS.128 R4, [UR5+-0x30] ;  /* 0xffffd005ff047984 */ /* 0x000ee20008000c00 */
[----:B0-----:R-:W-:-:S05]  /*0570*/  IMAD.WIDE R26, R0, 0x8, R26 ;  /* 0x00000008001a7825 */ /* 0x001fca00078e021a */
[----:B------:R0:W2:Y:S02]  /*0580*/  LDG.E.64 R14, desc[UR10][R26.64] ;  /* 0x0000000a1a0e7981 */ /* 0x0000a4000c1e1b00 */
[----:B0-----:R-:W-:Y:S01]  /*0590*/  IMAD.WIDE R26, R0, 0x8, R26 ;  /* 0x00000008001a7825 */ /* 0x001fe200078e021a */
[----:B---3--:R-:W-:-:S04]  /*05a0*/  DFMA R4, R4, R10, R20 ;  /* 0x0000000a0404722b */ /* 0x008fc80000000014 */
[----:B------:R0:W3:Y:S04]  /*05b0*/  LDG.E.64 R20, desc[UR10][R26.64] ;  /* 0x0000000a1a147981 */ /* 0x0000e8000c1e1b00 */
[----:B----4-:R-:W-:Y:S01]  /*05c0*/  DFMA R6, R8, R6, R4 ;  /* 0x000000060806722b */ /* 0x010fe20000000004 */
[----:B------:R-:W5:Y:S01]  /*05d0*/  LDS.128 R8, [UR5+-0x20] ;  /* 0xffffe005ff087984 */ /* 0x000f620008000c00 */
[----:B0-----:R-:W-:-:S05]  /*05e0*/  IMAD.WIDE R26, R0, 0x8, R26 ;  /* 0x00000008001a7825 */ /* 0x001fca00078e021a */
[----:B------:R-:W4:Y:S01]  /*05f0*/  LDG.E.64 R28, desc[UR10][R26.64] ;  /* 0x0000000a1a1c7981 */ /* 0x000f22000c1e1b00 */
[----:B-----5:R-:W-:-:S03]  /*0600*/  DFMA R24, R8, R24, R6 ;  /* 0x000000180818722b */ /* 0x020fc60000000006 */
[----:B------:R-:W0:Y:S01]  /*0610*/  LDS.128 R4, [UR5+-0x10] ;  /* 0xfffff005ff047984 */ /* 0x000e220008000c00 */
[----:B------:R-:W-:-:S05]  /*0620*/  IMAD.WIDE R8, R0, 0x8, R26 ;  /* 0x0000000800087825 */ /* 0x000fca00078e021a */
[----:B------:R1:W5:Y:S01]  /*0630*/  LDG.E.64 R26, desc[UR10][R8.64] ;  /* 0x0000000a081a7981 */ /* 0x000362000c1e1b00 */
[----:B------:R-:W-:Y:S01]  /*0640*/  DFMA R10, R18, R10, R24 ;  /* 0x0000000a120a722b */ /* 0x000fe20000000018 */
[----:B------:R-:W-:-:S05]  /*0650*/  IMAD.WIDE R18, R0, 0x8, R8 ;  /* 0x0000000800127825 */ /* 0x000fca00078e0208 */
[----:B------:R-:W5:Y:S02]  /*0660*/  LDG.E.64 R24, desc[UR10][R18.64] ;  /* 0x0000000a12187981 */ /* 0x000f64000c1e1b00 */
[----:B0-----:R-:W-:Y:S02]  /*0670*/  DFMA R22, R4, R22, R10 ;  /* 0x000000160416722b */ /* 0x001fe4000000000a */
[----:B-1----:R-:W3:Y:S01]  /*0680*/  LDS.128 R8, [UR5] ;  /* 0x00000005ff087984 */ /* 0x002ee20008000c00 */
[----:B------:R-:W-:-:S05]  /*0690*/  IMAD.WIDE R4, R0, 0x8, R18 ;  /* 0x0000000800047825 */ /* 0x000fca00078e0212 */
[----:B------:R0:W5:Y:S02]  /*06a0*/  LDG.E.64 R18, desc[UR10][R4.64] ;  /* 0x0000000a04127981 */ /* 0x000164000c1e1b00 */
[----:B0-----:R-:W-:Y:S01]  /*06b0*/  IMAD.WIDE R4, R0, 0x8, R4 ;  /* 0x0000000800047825 */ /* 0x001fe200078e0204 */
[----:B--2---:R-:W-:-:S04]  /*06c0*/  DFMA R6, R14, R6, R22 ;  /* 0x000000060e06722b */ /* 0x004fc80000000016 */
[----:B------:R0:W2:Y:S02]  /*06d0*/  LDG.E.64 R14, desc[UR10][R4.64] ;  /* 0x0000000a040e7981 */ /* 0x0000a4000c1e1b00 */
[----:B0-----:R-:W-:-:S05]  /*06e0*/  IMAD.WIDE R4, R0, 0x8, R4 ;  /* 0x0000000800047825 */ /* 0x001fca00078e0204 */
[----:B------:R0:W2:Y:S01]  /*06f0*/  LDG.E.64 R22, desc[UR10][R4.64] ;  /* 0x0000000a04167981 */ /* 0x0000a2000c1e1b00 */
[----:B---3--:R-:W-:Y:S01]  /*0700*/  DFMA R6, R8, R20, R6 ;  /* 0x000000140806722b */ /* 0x008fe20000000006 */
[----:B------:R-:W-:-:S06]  /*0710*/  IMAD.WIDE R20, R0, 0x8, R4 ;  /* 0x0000000800147825 */ /* 0x000fcc00078e0204 */
[----:B------:R-:W3:Y:S01]  /*0720*/  LDG.E.64 R20, desc[UR10][R20.64] ;  /* 0x0000000a14147981 */ /* 0x000ee2000c1e1b00 */
[----:B----4-:R-:W-:-:S03]  /*0730*/  DFMA R6, R28, R10, R6 ;  /* 0x0000000a1c06722b */ /* 0x010fc60000000006 */
[----:B------:R-:W5:Y:S05]  /*0740*/  LDS.128 R8, [UR5+0x10] ;  /* 0x00001005ff087984 */ /* 0x000f6a0008000c00 */
[----:B-----5:R-:W-:Y:S02]  /*0750*/  DFMA R8, R8, R26, R6 ;  /* 0x0000001a0808722b */ /* 0x020fe40000000006 */
[----:B0-----:R-:W0:Y:S06]  /*0760*/  LDS.128 R4, [UR5+0x20] ;  /* 0x00002005ff047984 */ /* 0x001e2c0008000c00 */
[----:B------:R-:W-:-:S02]  /*0770*/  DFMA R24, R24, R10, R8 ;  /* 0x0000000a1818722b */ /* 0x000fc40000000008 */
[----:B------:R-:W1:Y:S01]  /*0780*/  LDS.128 R8, [UR5+0x30] ;  /* 0x00003005ff087984 */ /* 0x000e620008000c00 */
[----:B------:R-:W-:-:S04]  /*0790*/  UIADD3 UR7, UPT, UPT, UR7, 0x10, URZ ;  /* 0x0000001007077890 */ /* 0x000fc8000fffe0ff */
[----:B------:R-:W-:Y:S01]  /*07a0*/  UISETP.NE.AND UP1, UPT, UR7, URZ, UPT ;  /* 0x000000ff0700728c */ /* 0x000fe2000bf25270 */
[----:B------:R-:W-:Y:S01]  /*07b0*/  LEA R12, R0, R12, 0x4 ;  /* 0x0000000c000c7211 */ /* 0x000fe200078e20ff */
[----:B------:R-:W-:Y:S01]  /*07c0*/  UIADD3 UR5, UPT, UPT, UR5, 0x80, URZ ;  /* 0x0000008005057890 */ /* 0x000fe2000fffe0ff */
[----:B0-----:R-:W-:-:S08]  /*07d0*/  DFMA R18, R4, R18, R24 ;  /* 0x000000120412722b */ /* 0x001fd00000000018 */
[----:B--2---:R-:W-:-:S08]  /*07e0*/  DFMA R6, R14, R6, R18 ;  /* 0x000000060e06722b */ /* 0x004fd00000000012 */
[----:B-1----:R-:W-:-:S08]  /*07f0*/  DFMA R6, R8, R22, R6 ;  /* 0x000000160806722b */ /* 0x002fd00000000006 */
[----:B---3--:R-:W-:Y:S01]  /*0800*/  DFMA R14, R20, R10, R6 ;  /* 0x0000000a140e722b */ /* 0x008fe20000000006 */
[----:B------:R-:W-:Y:S10]  /*0810*/  BRA.U UP1, `(.L_x_7) ;  /* 0xfffffffd01087547 */ /* 0x000ff4000b83ffff */
.L_x_6:
[----:B------:R-:W-:Y:S05]  /*0820*/  BRA.U !UP0, `(.L_x_5) ;  /* 0x0000000508547547 */ /* 0x000fea000b800000 */
[----:B------:R-:W-:Y:S02]  /*0830*/  UISETP.GE.U32.AND UP0, UPT, UR8, 0x8, UPT ;  /* 0x000000080800788c */ /* 0x000fe4000bf06070 */
[----:B------:R-:W-:-:S04]  /*0840*/  ULOP3.LUT UR9, UR6, 0x7, URZ, 0xc0, !UPT ;  /* 0x0000000706097892 */ /* 0x000fc8000f8ec0ff */
[----:B------:R-:W-:-:S03]  /*0850*/  UISETP.NE.AND UP1, UPT, UR9, URZ, UPT ;  /* 0x000000ff0900728c */ /* 0x000fc6000bf25270 */
[----:B------:R-:W-:Y:S08]  /*0860*/  BRA.U !UP0, `(.L_x_8) ;  /* 0x0000000108907547 */ /* 0x000ff0000b800000 */
[----:B------:R-:W0:Y:S01]  /*0870*/  LDC.64 R6, c[0x0][0x398] ;  /* 0x0000e600ff067b82 */ /* 0x000e220000000a00 */
[----:B------:R-:W-:-:S05]  /*0880*/  IADD3 R5, PT, PT, R3, UR4, RZ ;  /* 0x0000000403057c10 */ /* 0x000fca000fffe0ff */
[----:B------:R-:W-:-:S04]  /*0890*/  IMAD R5, R5, R0, R16 ;  /* 0x0000000005057224 */ /* 0x000fc800078e0210 */
[----:B0-----:R-:W-:-:S05]  /*08a0*/  IMAD.WIDE R6, R5, 0x8, R6 ;  /* 0x0000000805067825 */ /* 0x001fca00078e0206 */
[----:B------:R-:W2:Y:S01]  /*08b0*/  LDG.E.64 R4, desc[UR10][R6.64] ;  /* 0x0000000a06047981 */ /* 0x000ea2000c1e1b00 */
[----:B------:R-:W-:-:S05]  /*08c0*/  IMAD.WIDE R8, R0, 0x8, R6 ;  /* 0x0000000800087825 */ /* 0x000fca00078e0206 */
[----:B------:R-:W3:Y:S01]  /*08d0*/  LDG.E.64 R28, desc[UR10][R8.64] ;  /* 0x0000000a081c7981 */ /* 0x000ee2000c1e1b00 */
[----:B------:R-:W-:-:S05]  /*08e0*/  IMAD.WIDE R10, R0, 0x8, R8 ;  /* 0x00000008000a7825 */ /* 0x000fca00078e0208 */
[----:B------:R0:W4:Y:S02]  /*08f0*/  LDG.E.64 R12, desc[UR10][R10.64] ;  /* 0x0000000a0a0c7981 */ /* 0x000124000c1e1b00 */
[----:B0-----:R-:W-:-:S05]  /*0900*/  IMAD.WIDE R10, R0, 0x8, R10 ;  /* 0x00000008000a7825 */ /* 0x001fca00078e020a */
[----:B------:R-:W5:Y:S01]  /*0910*/  LDG.E.64 R26, desc[UR10][R10.64] ;  /* 0x0000000a0a1a7981 */ /* 0x000f62000c1e1b00 */
[----:B------:R-:W-:-:S05]  /*0920*/  IMAD.WIDE R6, R0, 0x8, R10 ;  /* 0x0000000800067825 */ /* 0x000fca00078e020a */
[----:B------:R-:W5:Y:S01]  /*0930*/  LDG.E.64 R24, desc[UR10][R6.64] ;  /* 0x0000000a06187981 */ /* 0x000f62000c1e1b00 */
[----:B------:R-:W-:-:S05]  /*0940*/  IMAD.WIDE R18, R0, 0x8, R6 ;  /* 0x0000000800127825 */ /* 0x000fca00078e0206 */
[----:B------:R0:W5:Y:S02]  /*0950*/  LDG.E.64 R22, desc[UR10][R18.64] ;  /* 0x0000000a12167981 */ /* 0x000164000c1e1b00 */
[----:B0-----:R-:W-:-:S05]  /*0960*/  IMAD.WIDE R18, R0, 0x8, R18 ;  /* 0x0000000800127825 */ /* 0x001fca00078e0212 */
[----:B------:R0:W5:Y:S02]  /*0970*/  LDG.E.64 R20, desc[UR10][R18.64] ;  /* 0x0000000a12147981 */ /* 0x000164000c1e1b00 */
[----:B0-----:R-:W-:-:S06]  /*0980*/  IMAD.WIDE R18, R0, 0x8, R18 ;  /* 0x0000000800127825 */ /* 0x001fcc00078e0212 */
[----:B------:R-:W5:Y:S01]  /*0990*/  LDG.E.64 R18, desc[UR10][R18.64] ;  /* 0x0000000a12127981 */ /* 0x000f62000c1e1b00 */
[----:B------:R-:W0:Y:S01]  /*09a0*/  S2UR UR7, SR_CgaCtaId ;  /* 0x00000000000779c3 */ /* 0x000e220000008800 */
[----:B------:R-:W-:Y:S02]  /*09b0*/  UMOV UR5, 0x400 ;  /* 0x0000040000057882 */ /* 0x000fe40000000000 */
[----:B0-----:R-:W-:-:S04]  /*09c0*/  ULEA UR5, UR7, UR5, 0x18 ;  /* 0x0000000507057291 */ /* 0x001fc8000f8ec0ff */
[----:B------:R-:W-:Y:S02]  /*09d0*/  ULEA UR5, UR4, UR5, 0x3 ;  /* 0x0000000504057291 */ /* 0x000fe4000f8e18ff */
[----:B------:R-:W-:-:S07]  /*09e0*/  UIADD3 UR4, UPT, UPT, UR4, 0x8, URZ ;  /* 0x0000000804047890 */ /* 0x000fce000fffe0ff */
[----:B------:R-:W2:Y:S02]  /*09f0*/  LDS.128 R8, [UR5] ;  /* 0x00000005ff087984 */ /* 0x000ea40008000c00 */
[----:B--2---:R-:W-:Y:S02]  /*0a00*/  DFMA R8, R8, R4, R14 ;  /* 0x000000040808722b */ /* 0x004fe4000000000e */
[----:B------:R-:W4:Y:S06]  /*0a10*/  LDS.128 R4, [UR5+0x10] ;  /* 0x00001005ff047984 */ /* 0x000f2c0008000c00 */
[----:B---3--:R-:W-:-:S02]  /*0a20*/  DFMA R28, R28, R10, R8 ;  /* 0x0000000a1c1c722b */ /* 0x008fc40000000008 */
[----:B------:R-:W0:Y:S06]  /*0a30*/  LDS.128 R8, [UR5+0x20] ;  /* 0x00002005ff087984 */ /* 0x000e2c0008000c00 */
[----:B----4-:R-:W-:Y:S01]  /*0a40*/  DFMA R4, R4, R12, R28 ;  /* 0x0000000c0404722b */ /* 0x010fe2000000001c */
[----:B------:R-:W1:Y:S07]  /*0a50*/  LDS.128 R12, [UR5+0x30] ;  /* 0x00003005ff0c7984 */ /* 0x000e6e0008000c00 */
[----:B-----5:R-:W-:-:S08]  /*0a60*/  DFMA R4, R26, R6, R4 ;  /* 0x000000061a04722b */ /* 0x020fd00000000004 */
[----:B0-----:R-:W-:-:S08]  /*0a70*/  DFMA R4, R8, R24, R4 ;  /* 0x000000180804722b */ /* 0x001fd00000000004 */
[----:B------:R-:W-:-:S08]  /*0a80*/  DFMA R4, R22, R10, R4 ;  /* 0x0000000a1604722b */ /* 0x000fd00000000004 */
[----:B-1----:R-:W-:-:S08]  /*0a90*/  DFMA R4, R12, R20, R4 ;  /* 0x000000140c04722b */ /* 0x002fd00000000004 */
[----:B------:R-:W-:-:S11]  /*0aa0*/  DFMA R14, R18, R14, R4 ;  /* 0x0000000e120e722b */ /* 0x000fd60000000004 */
.L_x_8:
        /* <DEDUP_REMOVED lines=9> */
[----:B------:R0:W2:Y:S01]  /*0b40*/  LDG.E.64 R12, desc[UR10][R4.64] ;  /* 0x0000000a040c7981 */ /* 0x0000a2000c1e1b00 */
[----:B------:R-:W-:-:S05]  /*0b50*/  IMAD.WIDE R24, R0, 0x8, R4 ;  /* 0x0000000800187825 */ /* 0x000fca00078e0204 */
[----:B------:R-:W3:Y:S01]  /*0b60*/  LDG.E.64 R18, desc[UR10][R24.64] ;  /* 0x0000000a18127981 */ /* 0x000ee2000c1e1b00 */
[----:B------:R-:W-:-:S05]  /*0b70*/  IMAD.WIDE R26, R0, 0x8, R24 ;  /* 0x00000008001a7825 */ /* 0x000fca00078e0218 */
[----:B------:R-:W4:Y:S01]  /*0b80*/  LDG.E.64 R22, desc[UR10][R26.64] ;  /* 0x0000000a1a167981 */ /* 0x000f22000c1e1b00 */
[----:B------:R-:W-:-:S06]  /*0b90*/  IMAD.WIDE R20, R0, 0x8, R26 ;  /* 0x0000000800147825 */ /* 0x000fcc00078e021a */
[----:B------:R-:W5:Y:S01]  /*0ba0*/  LDG.E.64 R20, desc[UR10][R20.64] ;  /* 0x0000000a14147981 */ /* 0x000f62000c1e1b00 */
[----:B------:R-:W1:Y:S01]  /*0bb0*/  S2UR UR7, SR_CgaCtaId ;  /* 0x00000000000779c3 */ /* 0x000e620000008800 */
[----:B------:R-:W-:Y:S02]  /*0bc0*/  UMOV UR6, 0x400 ;  /* 0x0000040000067882 */ /* 0x000fe40000000000 */
[----:B-1----:R-:W-:-:S04]  /*0bd0*/  ULEA UR6, UR7, UR6, 0x18 ;  /* 0x0000000607067291 */ /* 0x002fc8000f8ec0ff */
[----:B------:R-:W-:Y:S02]  /*0be0*/  ULEA UR6, UR4, UR6, 0x3 ;  /* 0x0000000604067291 */ /* 0x000fe4000f8e18ff */
[----:B------:R-:W-:-:S07]  /*0bf0*/  UIADD3 UR4, UPT, UPT, UR4, 0x4, URZ ;  /* 0x0000000404047890 */ /* 0x000fce000fffe0ff */
[----:B0-----:R-:W2:Y:S04]  /*0c00*/  LDS.128 R4, [UR6] ;  /* 0x00000006ff047984 */ /* 0x001ea80008000c00 */
[----:B------:R-:W4:Y:S01]  /*0c10*/  LDS.128 R8, [UR6+0x10] ;  /* 0x00001006ff087984 */ /* 0x000f220008000c00 */
[----:B--2---:R-:W-:-:S08]  /*0c20*/  DFMA R4, R4, R12, R14 ;  /* 0x0000000c0404722b */ /* 0x004fd0000000000e */
[----:B---3--:R-:W-:-:S08]  /*0c30*/  DFMA R4, R18, R6, R4 ;  /* 0x000000061204722b */ /* 0x008fd00000000004 */
[----:B----4-:R-:W-:-:S08]  /*0c40*/  DFMA R4, R8, R22, R4 ;  /* 0x000000160804722b */ /* 0x010fd00000000004 */
[----:B-----5:R-:W-:-:S11]  /*0c50*/  DFMA R14, R20, R10, R4 ;  /* 0x0000000a140e722b */ /* 0x020fd60000000004 */
.L_x_9:
[----:B------:R-:W-:Y:S05]  /*0c60*/  BRA.U !UP1, `(.L_x_5) ;  /* 0x0000000109447547 */ /* 0x000fea000b800000 */
[----:B------:R-:W0:Y:S01]  /*0c70*/  S2UR UR7, SR_CgaCtaId ;  /* 0x00000000000779c3 */ /* 0x000e220000008800 */
[----:B------:R-:W-:Y:S01]  /*0c80*/  IADD3 R3, PT, PT, R3, UR4, RZ ;  /* 0x0000000403037c10 */ /* 0x000fe2000fffe0ff */
[----:B------:R-:W-:Y:S01]  /*0c90*/  UMOV UR6, 0x400 ;  /* 0x0000040000067882 */ /* 0x000fe20000000000 */
[----:B------:R-:W-:-:S03]  /*0ca0*/  UIADD3 UR5, UPT, UPT, -UR5, URZ, URZ ;  /* 0x000000ff05057290 */ /* 0x000fc6000fffe1ff */
[----:B------:R-:W-:Y:S02]  /*0cb0*/  IMAD R3, R3, R0, R16 ;  /* 0x0000000003037224 */ /* 0x000fe400078e0210 */
[----:B------:R-:W1:Y:S01]  /*0cc0*/  LDC.64 R8, c[0x0][0x398] ;  /* 0x0000e600ff087b82 */ /* 0x000e620000000a00 */
[----:B0-----:R-:W-:-:S04]  /*0cd0*/  ULEA UR6, UR7, UR6, 0x18 ;  /* 0x0000000607067291 */ /* 0x001fc8000f8ec0ff */
[----:B------:R-:W-:-:S12]  /*0ce0*/  ULEA UR4, UR4, UR6, 0x3 ;  /* 0x0000000604047291 */ /* 0x000fd8000f8e18ff */
.L_x_10:
[C---:B-1----:R-:W-:Y:S01]  /*0cf0*/  IMAD.WIDE R6, R3.reuse, 0x8, R8 ;  /* 0x0000000803067825 */ /* 0x042fe200078e0208 */
[----:B------:R-:W0:Y:S05]  /*0d00*/  LDS.64 R4, [UR4] ;  /* 0x00000004ff047984 */ /* 0x000e2a0008000a00 */
[----:B------:R-:W0:Y:S01]  /*0d10*/  LDG.E.64 R6, desc[UR10][R6.64] ;  /* 0x0000000a06067981 */ /* 0x000e22000c1e1b00 */
[----:B------:R-:W-:Y:S01]  /*0d20*/  UIADD3 UR5, UPT, UPT, UR5, 0x1, URZ ;  /* 0x0000000105057890 */ /* 0x000fe2000fffe0ff */
[----:B------:R-:W-:Y:S01]  /*0d30*/  IADD3 R3, PT, PT, R3, R0, RZ ;  /* 0x0000000003037210 */ /* 0x000fe20007ffe0ff */
[----:B------:R-:W-:Y:S02]  /*0d40*/  UIADD3 UR4, UPT, UPT, UR4, 0x8, URZ ;  /* 0x0000000804047890 */ /* 0x000fe4000fffe0ff */
[----:B------:R-:W-:Y:S01]  /*0d50*/  UISETP.NE.AND UP0, UPT, UR5, URZ, UPT ;  /* 0x000000ff0500728c */ /* 0x000fe2000bf05270 */
[----:B0-----:R-:W-:-:S08]  /*0d60*/  DFMA R14, R4, R6, R14 ;  /* 0x00000006040e722b */ /* 0x001fd0000000000e */
[----:B------:R-:W-:Y:S05]  /*0d70*/  BRA.U UP0, `(.L_x_10) ;  /* 0xfffffffd00dc7547 */ /* 0x000fea000b83ffff */
.L_x_5:
[----:B0-----:R-:W0:Y:S02]  /*0d80*/  LDC.64 R4, c[0x0][0x3a0] ;  /* 0x0000e800ff047b82 */ /* 0x001e240000000a00 */
[----:B0-----:R-:W-:-:S05]  /*0d90*/  IMAD.WIDE R2, R2, 0x8, R4 ;  /* 0x0000000802027825 */ /* 0x001fca00078e0204 */
[----:B------:R-:W-:Y:S01]  /*0da0*/  STG.E.64 desc[UR10][R2.64], R14 ;  /* 0x0000000e02007986 */ /* 0x000fe2000c101b0a */
[----:B------:R-:W-:Y:S05]  /*0db0*/  EXIT ;  /* 0x000000000000794d */ /* 0x000fea0003800000 */
.L_x_11:
        /* <DEDUP_REMOVED lines=12> */
.L_x_13:


//--------------------- .nv.shared.reserved.0     --------------------------
	.section	.nv.shared.reserved.0,"aw",@nobits
	.weak		__nv_reservedSMEM_offset_0_alias
	.size		__nv_reservedSMEM_offset_0_alias, 0, 64
	.other		__nv_reservedSMEM_offset_0_alias,@"STO_CUDA_RESERVED_SHARED STV_DEFAULT"
__nv_reservedSMEM_offset_0_alias:
	.zero		0
	.zero		64


//--------------------- .nv.shared._Z20MultiMatVecMultiply2iiiPdS_S_ --------------------------
	.section	.nv.shared._Z20MultiMatVecMultiply2iiiPdS_S_,"aw",@nobits
	.sectionflags	@""
	.align	8
.nv.shared._Z20MultiMatVecMultiply2iiiPdS_S_:
	.zero		1504


//--------------------- .nv.constant0._Z20MultiMatVecMultiply1iiiPdS_S_ --------------------------
	.section	.nv.constant0._Z20MultiMatVecMultiply1iiiPdS_S_,"a",@progbits
	.sectionflags	@""
	.align	4
.nv.constant0._Z20MultiMatVecMultiply1iiiPdS_S_:
	.zero		936


//--------------------- .nv.constant0._Z20MultiMatVecMultiply2iiiPdS_S_ --------------------------
	.section	.nv.constant0._Z20MultiMatVecMultiply2iiiPdS_S_,"a",@progbits
	.sectionflags	@""
	.align	4
.nv.constant0._Z20MultiMatVecMultiply2iiiPdS_S_:
	.zero		936


//--------------------- SYMBOLS --------------------------

	.type		.nv.reservedSmem.offset0,@object
	.size		.nv.reservedSmem.offset0,0x4
	.type		.nv.reservedSmem.cap,@object
	.size		.nv.reservedSmem.cap,0x4
